//
// Generated by NVIDIA NVVM Compiler
//
// Compiler Build ID: CL-36424714
// Cuda compilation tools, release 13.0, V13.0.88
// Based on NVVM 20.0.0
//

.version 9.0
.target sm_100
.address_size 64

	// .globl	_Z18implicit_gemm_convILi3ELi3ELi8EEvP6__halfS1_S1_iiiiiii
// _ZZ18implicit_gemm_convILi3ELi3ELi8EEvP6__halfS1_S1_iiiiiiiE15smem_input_tile has been demoted
// _ZZ18implicit_gemm_convILi3ELi3ELi8EEvP6__halfS1_S1_iiiiiiiE16smem_weight_tile has been demoted

.visible .entry _Z18implicit_gemm_convILi3ELi3ELi8EEvP6__halfS1_S1_iiiiiii(
	.param .u64 .ptr .align 1 _Z18implicit_gemm_convILi3ELi3ELi8EEvP6__halfS1_S1_iiiiiii_param_0,
	.param .u64 .ptr .align 1 _Z18implicit_gemm_convILi3ELi3ELi8EEvP6__halfS1_S1_iiiiiii_param_1,
	.param .u64 .ptr .align 1 _Z18implicit_gemm_convILi3ELi3ELi8EEvP6__halfS1_S1_iiiiiii_param_2,
	.param .u32 _Z18implicit_gemm_convILi3ELi3ELi8EEvP6__halfS1_S1_iiiiiii_param_3,
	.param .u32 _Z18implicit_gemm_convILi3ELi3ELi8EEvP6__halfS1_S1_iiiiiii_param_4,
	.param .u32 _Z18implicit_gemm_convILi3ELi3ELi8EEvP6__halfS1_S1_iiiiiii_param_5,
	.param .u32 _Z18implicit_gemm_convILi3ELi3ELi8EEvP6__halfS1_S1_iiiiiii_param_6,
	.param .u32 _Z18implicit_gemm_convILi3ELi3ELi8EEvP6__halfS1_S1_iiiiiii_param_7,
	.param .u32 _Z18implicit_gemm_convILi3ELi3ELi8EEvP6__halfS1_S1_iiiiiii_param_8,
	.param .u32 _Z18implicit_gemm_convILi3ELi3ELi8EEvP6__halfS1_S1_iiiiiii_param_9
)
{
	.local .align 4 .b8 	__local_depot0[12];
	.reg .b64 	%SP;
	.reg .b64 	%SPL;
	.reg .pred 	%p<82>;
	.reg .b16 	%rs<40>;
	.reg .b32 	%r<324>;
	.reg .b32 	%f<2>;
	.reg .b64 	%rd<49>;
	// demoted variable
	.shared .align 2 .b8 _ZZ18implicit_gemm_convILi3ELi3ELi8EEvP6__halfS1_S1_iiiiiiiE15smem_input_tile[4096];
	// demoted variable
	.shared .align 2 .b8 _ZZ18implicit_gemm_convILi3ELi3ELi8EEvP6__halfS1_S1_iiiiiiiE16smem_weight_tile[4096];
	mov.u64 	%SPL, __local_depot0;
	ld.param.u64 	%rd7, [_Z18implicit_gemm_convILi3ELi3ELi8EEvP6__halfS1_S1_iiiiiii_param_0];
	ld.param.u32 	%r85, [_Z18implicit_gemm_convILi3ELi3ELi8EEvP6__halfS1_S1_iiiiiii_param_3];
	ld.param.u32 	%r79, [_Z18implicit_gemm_convILi3ELi3ELi8EEvP6__halfS1_S1_iiiiiii_param_4];
	ld.param.u32 	%r80, [_Z18implicit_gemm_convILi3ELi3ELi8EEvP6__halfS1_S1_iiiiiii_param_5];
	ld.param.u32 	%r81, [_Z18implicit_gemm_convILi3ELi3ELi8EEvP6__halfS1_S1_iiiiiii_param_6];
	ld.param.u32 	%r83, [_Z18implicit_gemm_convILi3ELi3ELi8EEvP6__halfS1_S1_iiiiiii_param_8];
	ld.param.u32 	%r84, [_Z18implicit_gemm_convILi3ELi3ELi8EEvP6__halfS1_S1_iiiiiii_param_9];
	cvta.to.global.u64 	%rd1, %rd7;
	add.u64 	%rd2, %SPL, 0;
	mul.lo.s32 	%r86, %r83, %r85;
	mul.lo.s32 	%r1, %r86, %r84;
	mov.u32 	%r87, %ctaid.x;
	mov.u32 	%r88, %ntid.x;
	mov.u32 	%r2, %tid.x;
	mad.lo.s32 	%r89, %r87, %r88, %r2;
	shr.u32 	%r3, %r89, 5;
	mov.u32 	%r90, %ctaid.y;
	mov.u32 	%r91, %ntid.y;
	mov.u32 	%r92, %tid.y;
	mad.lo.s32 	%r4, %r90, %r91, %r92;
	shr.u32 	%r93, %r2, 5;
	shr.u32 	%r94, %r88, 5;
	mad.lo.s32 	%r95, %r94, %r92, %r93;
	mov.f32 	%f1, 0f00000000;
	// begin inline asm
	{  cvt.rn.f16.f32 %rs18, %f1;}

	// end inline asm
	mov.b32 	%r316, {%rs18, %rs18};
	shl.b32 	%r6, %r95, 9;
	setp.lt.s32 	%p2, %r79, 1;
	mov.u32 	%r317, %r316;
	mov.u32 	%r318, %r316;
	mov.u32 	%r319, %r316;
	@%p2 bra 	$L__BB0_21;
	ld.param.u32 	%r309, [_Z18implicit_gemm_convILi3ELi3ELi8EEvP6__halfS1_S1_iiiiiii_param_7];
	ld.param.u32 	%r306, [_Z18implicit_gemm_convILi3ELi3ELi8EEvP6__halfS1_S1_iiiiiii_param_4];
	mul.lo.s32 	%r97, %r84, %r83;
	mov.u32 	%r98, _ZZ18implicit_gemm_convILi3ELi3ELi8EEvP6__halfS1_S1_iiiiiiiE15smem_input_tile;
	add.s32 	%r7, %r98, %r6;
	mov.u32 	%r99, _ZZ18implicit_gemm_convILi3ELi3ELi8EEvP6__halfS1_S1_iiiiiiiE16smem_weight_tile;
	add.s32 	%r8, %r99, %r6;
	and.b32  	%r100, %r2, 31;
	shl.b32 	%r101, %r3, 4;
	shl.b32 	%r102, %r4, 4;
	setp.lt.s32 	%p3, %r101, %r1;
	setp.lt.s32 	%p4, %r102, %r309;
	and.pred  	%p1, %p3, %p4;
	and.b32  	%r9, %r2, 15;
	shr.u32 	%r103, %r100, 4;
	or.b32  	%r104, %r103, %r101;
	div.s32 	%r105, %r104, %r97;
	mul.lo.s32 	%r106, %r105, %r97;
	sub.s32 	%r107, %r104, %r106;
	div.s32 	%r10, %r107, %r84;
	mul.lo.s32 	%r108, %r10, %r84;
	sub.s32 	%r11, %r107, %r108;
	mul.lo.s32 	%r12, %r105, %r306;
	shl.b32 	%r109, %r2, 1;
	and.b32  	%r110, %r109, 62;
	add.s32 	%r13, %r7, %r110;
	or.b32  	%r111, %r100, 32;
	shr.u32 	%r14, %r111, 4;
	or.b32  	%r112, %r14, %r101;
	div.s32 	%r113, %r112, %r97;
	mul.lo.s32 	%r114, %r113, %r97;
	sub.s32 	%r115, %r112, %r114;
	div.s32 	%r15, %r115, %r84;
	mul.lo.s32 	%r116, %r15, %r84;
	sub.s32 	%r16, %r115, %r116;
	mul.lo.s32 	%r17, %r113, %r306;
	or.b32  	%r117, %r100, 64;
	shr.u32 	%r18, %r117, 4;
	or.b32  	%r118, %r18, %r101;
	div.s32 	%r119, %r118, %r97;
	mul.lo.s32 	%r120, %r119, %r97;
	sub.s32 	%r121, %r118, %r120;
	div.s32 	%r19, %r121, %r84;
	mul.lo.s32 	%r122, %r19, %r84;
	sub.s32 	%r20, %r121, %r122;
	mul.lo.s32 	%r21, %r119, %r306;
	or.b32  	%r123, %r100, 96;
	shr.u32 	%r22, %r123, 4;
	or.b32  	%r124, %r22, %r101;
	div.s32 	%r125, %r124, %r97;
	mul.lo.s32 	%r126, %r125, %r97;
	sub.s32 	%r127, %r124, %r126;
	div.s32 	%r23, %r127, %r84;
	mul.lo.s32 	%r128, %r23, %r84;
	sub.s32 	%r24, %r127, %r128;
	mul.lo.s32 	%r25, %r125, %r306;
	or.b32  	%r129, %r100, 128;
	shr.u32 	%r26, %r129, 4;
	or.b32  	%r130, %r26, %r101;
	div.s32 	%r131, %r130, %r97;
	mul.lo.s32 	%r132, %r131, %r97;
	sub.s32 	%r133, %r130, %r132;
	div.s32 	%r27, %r133, %r84;
	mul.lo.s32 	%r134, %r27, %r84;
	sub.s32 	%r28, %r133, %r134;
	mul.lo.s32 	%r29, %r131, %r306;
	or.b32  	%r135, %r100, 160;
	shr.u32 	%r30, %r135, 4;
	or.b32  	%r136, %r30, %r101;
	div.s32 	%r137, %r136, %r97;
	mul.lo.s32 	%r138, %r137, %r97;
	sub.s32 	%r139, %r136, %r138;
	div.s32 	%r31, %r139, %r84;
	mul.lo.s32 	%r140, %r31, %r84;
	sub.s32 	%r32, %r139, %r140;
	mul.lo.s32 	%r33, %r137, %r306;
	or.b32  	%r141, %r100, 192;
	shr.u32 	%r34, %r141, 4;
	or.b32  	%r142, %r34, %r101;
	div.s32 	%r143, %r142, %r97;
	mul.lo.s32 	%r144, %r143, %r97;
	sub.s32 	%r145, %r142, %r144;
	div.s32 	%r35, %r145, %r84;
	mul.lo.s32 	%r146, %r35, %r84;
	sub.s32 	%r36, %r145, %r146;
	mul.lo.s32 	%r37, %r143, %r306;
	or.b32  	%r147, %r100, 224;
	shr.u32 	%r38, %r147, 4;
	or.b32  	%r148, %r38, %r101;
	div.s32 	%r149, %r148, %r97;
	mul.lo.s32 	%r150, %r149, %r97;
	sub.s32 	%r151, %r148, %r150;
	div.s32 	%r39, %r151, %r84;
	mul.lo.s32 	%r152, %r39, %r84;
	sub.s32 	%r40, %r151, %r152;
	mul.lo.s32 	%r41, %r149, %r306;
	mov.b32 	%r315, 0;
	not.pred 	%p77, %p1;
	mov.u32 	%r317, %r316;
	mov.u32 	%r318, %r316;
	mov.u32 	%r319, %r316;
$L__BB0_2:
	add.s32 	%r47, %r9, %r315;
	mov.b32 	%r153, 0;
	st.local.u32 	[%rd2], %r153;
	mov.b32 	%r154, 1;
	st.local.u32 	[%rd2+4], %r154;
	mov.b32 	%r155, 2;
	st.local.u32 	[%rd2+8], %r155;
	mul.hi.u32 	%r156, %r47, 954437177;
	shr.u32 	%r157, %r156, 1;
	mul.lo.s32 	%r158, %r157, 9;
	sub.s32 	%r159, %r47, %r158;
	cvt.u16.u32 	%rs19, %r159;
	mul.lo.s16 	%rs20, %rs19, 86;
	shr.u16 	%rs21, %rs20, 8;
	cvt.u32.u16 	%r160, %rs21;
	mul.wide.u32 	%rd9, %r160, 4;
	add.s64 	%rd3, %rd2, %rd9;
	ld.local.u32 	%r161, [%rd3];
	add.s32 	%r48, %r161, %r10;
	mul.lo.s16 	%rs22, %rs21, 3;
	sub.s16 	%rs23, %rs19, %rs22;
	cvt.u32.u16 	%r162, %rs23;
	and.b32  	%r163, %r162, 255;
	mul.wide.u32 	%rd10, %r163, 4;
	add.s64 	%rd4, %rd2, %rd10;
	ld.local.u32 	%r164, [%rd4];
	add.s32 	%r49, %r164, %r11;
	setp.gt.s32 	%p5, %r49, -1;
	setp.lt.s32 	%p6, %r49, %r81;
	and.pred  	%p7, %p5, %p6;
	setp.gt.s32 	%p8, %r48, -1;
	setp.lt.s32 	%p9, %r48, %r80;
	and.pred  	%p10, %p8, %p9;
	and.pred  	%p12, %p7, %p10;
	not.pred 	%p13, %p12;
	mov.u16 	%rs32, %rs18;
	@%p13 bra 	$L__BB0_4;
	add.s32 	%r167, %r12, %r157;
	mad.lo.s32 	%r168, %r167, %r80, %r48;
	mad.lo.s32 	%r169, %r168, %r81, %r49;
	mul.wide.s32 	%rd11, %r169, 2;
	add.s64 	%rd12, %rd1, %rd11;
	ld.global.u16 	%rs32, [%rd12];
$L__BB0_4:
	st.shared.u16 	[%r13], %rs32;
	mov.b32 	%r170, 0;
	st.local.u32 	[%rd2], %r170;
	mov.b32 	%r171, 1;
	st.local.u32 	[%rd2+4], %r171;
	mov.b32 	%r172, 2;
	st.local.u32 	[%rd2+8], %r172;
	ld.local.u32 	%r173, [%rd3];
	add.s32 	%r50, %r173, %r15;
	ld.local.u32 	%r174, [%rd4];
	add.s32 	%r51, %r174, %r16;
	setp.gt.s32 	%p14, %r51, -1;
	setp.lt.s32 	%p15, %r51, %r81;
	and.pred  	%p16, %p14, %p15;
	setp.gt.s32 	%p17, %r50, -1;
	setp.lt.s32 	%p18, %r50, %r80;
	and.pred  	%p19, %p17, %p18;
	and.pred  	%p21, %p16, %p19;
	not.pred 	%p22, %p21;
	mov.u16 	%rs33, %rs18;
	@%p22 bra 	$L__BB0_6;
	add.s32 	%r177, %r17, %r157;
	mad.lo.s32 	%r178, %r177, %r80, %r50;
	mad.lo.s32 	%r179, %r178, %r81, %r51;
	mul.wide.s32 	%rd13, %r179, 2;
	add.s64 	%rd14, %rd1, %rd13;
	ld.global.u16 	%rs33, [%rd14];
$L__BB0_6:
	st.shared.u16 	[%r13+64], %rs33;
	mov.b32 	%r180, 0;
	st.local.u32 	[%rd2], %r180;
	mov.b32 	%r181, 1;
	st.local.u32 	[%rd2+4], %r181;
	mov.b32 	%r182, 2;
	st.local.u32 	[%rd2+8], %r182;
	ld.local.u32 	%r183, [%rd3];
	add.s32 	%r52, %r183, %r19;
	ld.local.u32 	%r184, [%rd4];
	add.s32 	%r53, %r184, %r20;
	setp.gt.s32 	%p23, %r53, -1;
	setp.lt.s32 	%p24, %r53, %r81;
	and.pred  	%p25, %p23, %p24;
	setp.gt.s32 	%p26, %r52, -1;
	setp.lt.s32 	%p27, %r52, %r80;
	and.pred  	%p28, %p26, %p27;
	and.pred  	%p30, %p25, %p28;
	not.pred 	%p31, %p30;
	mov.u16 	%rs34, %rs18;
	@%p31 bra 	$L__BB0_8;
	add.s32 	%r187, %r21, %r157;
	mad.lo.s32 	%r188, %r187, %r80, %r52;
	mad.lo.s32 	%r189, %r188, %r81, %r53;
	mul.wide.s32 	%rd15, %r189, 2;
	add.s64 	%rd16, %rd1, %rd15;
	ld.global.u16 	%rs34, [%rd16];
$L__BB0_8:
	st.shared.u16 	[%r13+128], %rs34;
	mov.b32 	%r190, 0;
	st.local.u32 	[%rd2], %r190;
	mov.b32 	%r191, 1;
	st.local.u32 	[%rd2+4], %r191;
	mov.b32 	%r192, 2;
	st.local.u32 	[%rd2+8], %r192;
	ld.local.u32 	%r193, [%rd3];
	add.s32 	%r54, %r193, %r23;
	ld.local.u32 	%r194, [%rd4];
	add.s32 	%r55, %r194, %r24;
	setp.gt.s32 	%p32, %r55, -1;
	setp.lt.s32 	%p33, %r55, %r81;
	and.pred  	%p34, %p32, %p33;
	setp.gt.s32 	%p35, %r54, -1;
	setp.lt.s32 	%p36, %r54, %r80;
	and.pred  	%p37, %p35, %p36;
	and.pred  	%p39, %p34, %p37;
	not.pred 	%p40, %p39;
	mov.u16 	%rs35, %rs18;
	@%p40 bra 	$L__BB0_10;
	add.s32 	%r197, %r25, %r157;
	mad.lo.s32 	%r198, %r197, %r80, %r54;
	mad.lo.s32 	%r199, %r198, %r81, %r55;
	mul.wide.s32 	%rd17, %r199, 2;
	add.s64 	%rd18, %rd1, %rd17;
	ld.global.u16 	%rs35, [%rd18];
$L__BB0_10:
	st.shared.u16 	[%r13+192], %rs35;
	mov.b32 	%r200, 0;
	st.local.u32 	[%rd2], %r200;
	mov.b32 	%r201, 1;
	st.local.u32 	[%rd2+4], %r201;
	mov.b32 	%r202, 2;
	st.local.u32 	[%rd2+8], %r202;
	ld.local.u32 	%r203, [%rd3];
	add.s32 	%r56, %r203, %r27;
	ld.local.u32 	%r204, [%rd4];
	add.s32 	%r57, %r204, %r28;
	setp.gt.s32 	%p41, %r57, -1;
	setp.lt.s32 	%p42, %r57, %r81;
	and.pred  	%p43, %p41, %p42;
	setp.gt.s32 	%p44, %r56, -1;
	setp.lt.s32 	%p45, %r56, %r80;
	and.pred  	%p46, %p44, %p45;
	and.pred  	%p48, %p43, %p46;
	not.pred 	%p49, %p48;
	mov.u16 	%rs36, %rs18;
	@%p49 bra 	$L__BB0_12;
	add.s32 	%r207, %r29, %r157;
	mad.lo.s32 	%r208, %r207, %r80, %r56;
	mad.lo.s32 	%r209, %r208, %r81, %r57;
	mul.wide.s32 	%rd19, %r209, 2;
	add.s64 	%rd20, %rd1, %rd19;
	ld.global.u16 	%rs36, [%rd20];
$L__BB0_12:
	st.shared.u16 	[%r13+256], %rs36;
	mov.b32 	%r210, 0;
	st.local.u32 	[%rd2], %r210;
	mov.b32 	%r211, 1;
	st.local.u32 	[%rd2+4], %r211;
	mov.b32 	%r212, 2;
	st.local.u32 	[%rd2+8], %r212;
	ld.local.u32 	%r213, [%rd3];
	add.s32 	%r58, %r213, %r31;
	ld.local.u32 	%r214, [%rd4];
	add.s32 	%r59, %r214, %r32;
	setp.gt.s32 	%p50, %r59, -1;
	setp.lt.s32 	%p51, %r59, %r81;
	and.pred  	%p52, %p50, %p51;
	setp.gt.s32 	%p53, %r58, -1;
	setp.lt.s32 	%p54, %r58, %r80;
	and.pred  	%p55, %p53, %p54;
	and.pred  	%p57, %p52, %p55;
	not.pred 	%p58, %p57;
	mov.u16 	%rs37, %rs18;
	@%p58 bra 	$L__BB0_14;
	add.s32 	%r217, %r33, %r157;
	mad.lo.s32 	%r218, %r217, %r80, %r58;
	mad.lo.s32 	%r219, %r218, %r81, %r59;
	mul.wide.s32 	%rd21, %r219, 2;
	add.s64 	%rd22, %rd1, %rd21;
	ld.global.u16 	%rs37, [%rd22];
$L__BB0_14:
	st.shared.u16 	[%r13+320], %rs37;
	mov.b32 	%r220, 0;
	st.local.u32 	[%rd2], %r220;
	mov.b32 	%r221, 1;
	st.local.u32 	[%rd2+4], %r221;
	mov.b32 	%r222, 2;
	st.local.u32 	[%rd2+8], %r222;
	ld.local.u32 	%r223, [%rd3];
	add.s32 	%r60, %r223, %r35;
	ld.local.u32 	%r224, [%rd4];
	add.s32 	%r61, %r224, %r36;
	setp.gt.s32 	%p59, %r61, -1;
	setp.lt.s32 	%p60, %r61, %r81;
	and.pred  	%p61, %p59, %p60;
	setp.gt.s32 	%p62, %r60, -1;
	setp.lt.s32 	%p63, %r60, %r80;
	and.pred  	%p64, %p62, %p63;
	and.pred  	%p66, %p61, %p64;
	not.pred 	%p67, %p66;
	mov.u16 	%rs38, %rs18;
	@%p67 bra 	$L__BB0_16;
	add.s32 	%r227, %r37, %r157;
	mad.lo.s32 	%r228, %r227, %r80, %r60;
	mad.lo.s32 	%r229, %r228, %r81, %r61;
	mul.wide.s32 	%rd23, %r229, 2;
	add.s64 	%rd24, %rd1, %rd23;
	ld.global.u16 	%rs38, [%rd24];
$L__BB0_16:
	st.shared.u16 	[%r13+384], %rs38;
	mov.b32 	%r230, 0;
	st.local.u32 	[%rd2], %r230;
	mov.b32 	%r231, 1;
	st.local.u32 	[%rd2+4], %r231;
	mov.b32 	%r232, 2;
	st.local.u32 	[%rd2+8], %r232;
	ld.local.u32 	%r233, [%rd3];
	add.s32 	%r62, %r233, %r39;
	ld.local.u32 	%r234, [%rd4];
	add.s32 	%r63, %r234, %r40;
	setp.gt.s32 	%p68, %r63, -1;
	setp.lt.s32 	%p69, %r63, %r81;
	and.pred  	%p70, %p68, %p69;
	setp.gt.s32 	%p71, %r62, -1;
	setp.lt.s32 	%p72, %r62, %r80;
	and.pred  	%p73, %p71, %p72;
	and.pred  	%p75, %p70, %p73;
	not.pred 	%p76, %p75;
	mov.u16 	%rs39, %rs18;
	@%p76 bra 	$L__BB0_18;
	add.s32 	%r237, %r41, %r157;
	mad.lo.s32 	%r238, %r237, %r80, %r62;
	mad.lo.s32 	%r239, %r238, %r81, %r63;
	mul.wide.s32 	%rd25, %r239, 2;
	add.s64 	%rd26, %rd1, %rd25;
	ld.global.u16 	%rs39, [%rd26];
$L__BB0_18:
	ld.param.u32 	%r307, [_Z18implicit_gemm_convILi3ELi3ELi8EEvP6__halfS1_S1_iiiiiii_param_4];
	ld.param.u64 	%rd48, [_Z18implicit_gemm_convILi3ELi3ELi8EEvP6__halfS1_S1_iiiiiii_param_2];
	st.shared.u16 	[%r13+448], %rs39;
	mov.u32 	%r240, %tid.x;
	and.b32  	%r241, %r240, 31;
	shr.u32 	%r242, %r241, 4;
	mov.u32 	%r243, %ctaid.y;
	mov.u32 	%r244, %ntid.y;
	mov.u32 	%r245, %tid.y;
	mad.lo.s32 	%r246, %r243, %r244, %r245;
	shl.b32 	%r247, %r246, 4;
	or.b32  	%r248, %r247, %r9;
	mul.lo.s32 	%r249, %r307, %r248;
	mul.lo.s32 	%r250, %r249, 9;
	add.s32 	%r251, %r242, %r250;
	add.s32 	%r252, %r315, %r251;
	cvta.to.global.u64 	%rd27, %rd48;
	mul.wide.s32 	%rd28, %r252, 2;
	add.s64 	%rd29, %rd27, %rd28;
	ld.global.u16 	%rs24, [%rd29];
	shl.b32 	%r253, %r240, 1;
	and.b32  	%r254, %r253, 62;
	add.s32 	%r255, %r8, %r254;
	st.shared.u16 	[%r255], %rs24;
	add.s32 	%r257, %r14, %r315;
	add.s32 	%r258, %r250, %r257;
	mul.wide.s32 	%rd30, %r258, 2;
	add.s64 	%rd31, %rd27, %rd30;
	ld.global.u16 	%rs25, [%rd31];
	st.shared.u16 	[%r255+64], %rs25;
	add.s32 	%r260, %r18, %r315;
	add.s32 	%r261, %r250, %r260;
	mul.wide.s32 	%rd32, %r261, 2;
	add.s64 	%rd33, %rd27, %rd32;
	ld.global.u16 	%rs26, [%rd33];
	st.shared.u16 	[%r255+128], %rs26;
	add.s32 	%r263, %r22, %r315;
	add.s32 	%r264, %r250, %r263;
	mul.wide.s32 	%rd34, %r264, 2;
	add.s64 	%rd35, %rd27, %rd34;
	ld.global.u16 	%rs27, [%rd35];
	st.shared.u16 	[%r255+192], %rs27;
	add.s32 	%r266, %r26, %r315;
	add.s32 	%r267, %r250, %r266;
	mul.wide.s32 	%rd36, %r267, 2;
	add.s64 	%rd37, %rd27, %rd36;
	ld.global.u16 	%rs28, [%rd37];
	st.shared.u16 	[%r255+256], %rs28;
	add.s32 	%r269, %r30, %r315;
	add.s32 	%r270, %r250, %r269;
	mul.wide.s32 	%rd38, %r270, 2;
	add.s64 	%rd39, %rd27, %rd38;
	ld.global.u16 	%rs29, [%rd39];
	st.shared.u16 	[%r255+320], %rs29;
	add.s32 	%r272, %r34, %r315;
	add.s32 	%r273, %r250, %r272;
	mul.wide.s32 	%rd40, %r273, 2;
	add.s64 	%rd41, %rd27, %rd40;
	ld.global.u16 	%rs30, [%rd41];
	st.shared.u16 	[%r255+384], %rs30;
	add.s32 	%r275, %r38, %r315;
	add.s32 	%r276, %r250, %r275;
	mul.wide.s32 	%rd42, %r276, 2;
	add.s64 	%rd43, %rd27, %rd42;
	ld.global.u16 	%rs31, [%rd43];
	st.shared.u16 	[%r255+448], %rs31;
	@%p77 bra 	$L__BB0_20;
	mov.b32 	%r277, 16;
	wmma.load.a.sync.aligned.row.m16n16k16.shared.f16 	{%r278, %r279, %r280, %r281, %r282, %r283, %r284, %r285}, [%r7], %r277;
	wmma.load.b.sync.aligned.row.m16n16k16.shared.f16 	{%r286, %r287, %r288, %r289, %r290, %r291, %r292, %r293}, [%r8], %r277;
	wmma.mma.sync.aligned.row.row.m16n16k16.f16.f16 {%r319, %r318, %r317, %r316}, {%r278, %r279, %r280, %r281, %r282, %r283, %r284, %r285}, {%r286, %r287, %r288, %r289, %r290, %r291, %r292, %r293}, {%r319, %r318, %r317, %r316};
$L__BB0_20:
	ld.param.u32 	%r308, [_Z18implicit_gemm_convILi3ELi3ELi8EEvP6__halfS1_S1_iiiiiii_param_4];
	add.s32 	%r315, %r315, 16;
	mul.lo.s32 	%r294, %r308, 9;
	setp.lt.s32 	%p78, %r315, %r294;
	@%p78 bra 	$L__BB0_2;
$L__BB0_21:
	ld.param.u32 	%r310, [_Z18implicit_gemm_convILi3ELi3ELi8EEvP6__halfS1_S1_iiiiiii_param_7];
	mov.u32 	%r295, %ctaid.y;
	mov.u32 	%r296, %ntid.y;
	mov.u32 	%r297, %tid.y;
	mad.lo.s32 	%r298, %r295, %r296, %r297;
	shl.b32 	%r77, %r298, 4;
	mov.u32 	%r300, %ctaid.x;
	mov.u32 	%r301, %ntid.x;
	mov.u32 	%r302, %tid.x;
	mad.lo.s32 	%r303, %r300, %r301, %r302;
	shr.u32 	%r304, %r303, 1;
	and.b32  	%r78, %r304, 2147483632;
	setp.ge.s32 	%p79, %r78, %r1;
	setp.ge.s32 	%p80, %r77, %r310;
	or.pred  	%p81, %p79, %p80;
	@%p81 bra 	$L__BB0_23;
	ld.param.u64 	%rd47, [_Z18implicit_gemm_convILi3ELi3ELi8EEvP6__halfS1_S1_iiiiiii_param_1];
	mad.lo.s32 	%r305, %r1, %r77, %r78;
	cvta.to.global.u64 	%rd44, %rd47;
	mul.wide.u32 	%rd45, %r305, 2;
	add.s64 	%rd46, %rd44, %rd45;
	wmma.store.d.sync.aligned.col.m16n16k16.global.f16 	[%rd46], {%r319, %r318, %r317, %r316}, %r1;
$L__BB0_23:
	ret;

}


// ===== COMPILED SASS (sm_100) =====

	.target	sm_100

	.elftype	@"ET_EXEC"


//--------------------- .note.nv.tkinfo           --------------------------
	.section	.note.nv.tkinfo,"",@"SHT_NOTE"
	.sectionflags	@"SHF_NOTE_NV_TKINFO"
	.tkinfo
        /*0018*/ 	.word	0x00000002
        /*0030*/ 	.string	""
        /*0030*/ 	.string	"ptxas"
        /*0030*/ 	.string	"Cuda compilation tools, release 13.0, V13.0.88"
        /*0030*/ 	.string	"Build cuda_13.0.r13.0/compiler.36424714_0"
        /*0030*/ 	.string	"-arch sm_100 -m 64 "



//--------------------- .note.nv.cuinfo           --------------------------
	.section	.note.nv.cuinfo,"",@"SHT_NOTE"
	.sectionflags	@"SHF_NOTE_NV_CUINFO"
        /*0018*/ 	.short	0x0002
        /*001a*/ 	.short	0x0064
        /*001c*/ 	.short	0x0082
	.zero		2


//--------------------- .nv.info                  --------------------------
	.section	.nv.info,"",@"SHT_CUDA_INFO"
	.align	4


	//----- nvinfo : EIATTR_REGCOUNT
	.align		4
        /*0000*/ 	.byte	0x04, 0x2f
        /*0002*/ 	.short	(.L_1 - .L_0)
	.align		4
.L_0:
        /*0004*/ 	.word	index@(_Z18implicit_gemm_convILi3ELi3ELi8EEvP6__halfS1_S1_iiiiiii)
        /*0008*/ 	.word	0x00000038


	//----- nvinfo : EIATTR_FRAME_SIZE
	.align		4
.L_1:
        /*000c*/ 	.byte	0x04, 0x11
        /*000e*/ 	.short	(.L_3 - .L_2)
	.align		4
.L_2:
        /*0010*/ 	.word	index@(_Z18implicit_gemm_convILi3ELi3ELi8EEvP6__halfS1_S1_iiiiiii)
        /*0014*/ 	.word	0x00000000


	//----- nvinfo : EIATTR_MIN_STACK_SIZE
	.align		4
.L_3:
        /*0018*/ 	.byte	0x04, 0x12
        /*001a*/ 	.short	(.L_5 - .L_4)
	.align		4
.L_4:
        /*001c*/ 	.word	index@(_Z18implicit_gemm_convILi3ELi3ELi8EEvP6__halfS1_S1_iiiiiii)
        /*0020*/ 	.word	0x00000000
.L_5:


//--------------------- .nv.compat                --------------------------
	.section	.nv.compat,"",@"SHT_CUDA_COMPAT_INFO"
	.align	4
        /*0000*/ 	.byte	0x02, 0x09, 0x00, 0x00, 0x02, 0x02, 0x01, 0x00, 0x02, 0x05, 0x05, 0x00, 0x03, 0x07, 0x01, 0x01
        /*0010*/ 	.byte	0x02, 0x03, 0x00, 0x00, 0x02, 0x06, 0x01, 0x00, 0x04, 0x0b, 0x08, 0x00, 0x09, 0x00, 0x00, 0x00
        /*0020*/ 	.byte	0x00, 0x00, 0x00, 0x00


//--------------------- .nv.info._Z18implicit_gemm_convILi3ELi3ELi8EEvP6__halfS1_S1_iiiiiii --------------------------
	.section	.nv.info._Z18implicit_gemm_convILi3ELi3ELi8EEvP6__halfS1_S1_iiiiiii,"",@"SHT_CUDA_INFO"
	.sectionflags	@""
	.align	4


	//----- nvinfo : EIATTR_CUDA_API_VERSION
	.align		4
        /*0000*/ 	.byte	0x04, 0x37
        /*0002*/ 	.short	(.L_7 - .L_6)
.L_6:
        /*0004*/ 	.word	0x00000082


	//----- nvinfo : EIATTR_KPARAM_INFO
	.align		4
.L_7:
        /*0008*/ 	.byte	0x04, 0x17
        /*000a*/ 	.short	(.L_9 - .L_8)
.L_8:
        /*000c*/ 	.word	0x00000000
        /*0010*/ 	.short	0x0009
        /*0012*/ 	.short	0x0030
        /*0014*/ 	.byte	0x00, 0xf0, 0x11, 0x00


	//----- nvinfo : EIATTR_KPARAM_INFO
	.align		4
.L_9:
        /*0018*/ 	.byte	0x04, 0x17
        /*001a*/ 	.short	(.L_11 - .L_10)
.L_10:
        /*001c*/ 	.word	0x00000000
        /*0020*/ 	.short	0x0008
        /*0022*/ 	.short	0x002c
        /*0024*/ 	.byte	0x00, 0xf0, 0x11, 0x00


	//----- nvinfo : EIATTR_KPARAM_INFO
	.align		4
.L_11:
        /*0028*/ 	.byte	0x04, 0x17
        /*002a*/ 	.short	(.L_13 - .L_12)
.L_12:
        /*002c*/ 	.word	0x00000000
        /*0030*/ 	.short	0x0007
        /*0032*/ 	.short	0x0028
        /*0034*/ 	.byte	0x00, 0xf0, 0x11, 0x00


	//----- nvinfo : EIATTR_KPARAM_INFO
	.align		4
.L_13:
        /*0038*/ 	.byte	0x04, 0x17
        /*003a*/ 	.short	(.L_15 - .L_14)
.L_14:
        /*003c*/ 	.word	0x00000000
        /*0040*/ 	.short	0x0006
        /*0042*/ 	.short	0x0024
        /*0044*/ 	.byte	0x00, 0xf0, 0x11, 0x00


	//----- nvinfo : EIATTR_KPARAM_INFO
	.align		4
.L_15:
        /*0048*/ 	.byte	0x04, 0x17
        /*004a*/ 	.short	(.L_17 - .L_16)
.L_16:
        /*004c*/ 	.word	0x00000000
        /*0050*/ 	.short	0x0005
        /*0052*/ 	.short	0x0020
        /*0054*/ 	.byte	0x00, 0xf0, 0x11, 0x00


	//----- nvinfo : EIATTR_KPARAM_INFO
	.align		4
.L_17:
        /*0058*/ 	.byte	0x04, 0x17
        /*005a*/ 	.short	(.L_19 - .L_18)
.L_18:
        /*005c*/ 	.word	0x00000000
        /*0060*/ 	.short	0x0004
        /*0062*/ 	.short	0x001c
        /*0064*/ 	.byte	0x00, 0xf0, 0x11, 0x00


	//----- nvinfo : EIATTR_KPARAM_INFO
	.align		4
.L_19:
        /*0068*/ 	.byte	0x04, 0x17
        /*006a*/ 	.short	(.L_21 - .L_20)
.L_20:
        /*006c*/ 	.word	0x00000000
        /*0070*/ 	.short	0x0003
        /*0072*/ 	.short	0x0018
        /*0074*/ 	.byte	0x00, 0xf0, 0x11, 0x00


	//----- nvinfo : EIATTR_KPARAM_INFO
	.align		4
.L_21:
        /*0078*/ 	.byte	0x04, 0x17
        /*007a*/ 	.short	(.L_23 - .L_22)
.L_22:
        /*007c*/ 	.word	0x00000000
        /*0080*/ 	.short	0x0002
        /*0082*/ 	.short	0x0010
        /*0084*/ 	.byte	0x00, 0xf5, 0x21, 0x00


	//----- nvinfo : EIATTR_KPARAM_INFO
	.align		4
.L_23:
        /*0088*/ 	.byte	0x04, 0x17
        /*008a*/ 	.short	(.L_25 - .L_24)
.L_24:
        /*008c*/ 	.word	0x00000000
        /*0090*/ 	.short	0x0001
        /*0092*/ 	.short	0x0008
        /*0094*/ 	.byte	0x00, 0xf5, 0x21, 0x00


	//----- nvinfo : EIATTR_KPARAM_INFO
	.align		4
.L_25:
        /*0098*/ 	.byte	0x04, 0x17
        /*009a*/ 	.short	(.L_27 - .L_26)
.L_26:
        /*009c*/ 	.word	0x00000000
        /*00a0*/ 	.short	0x0000
        /*00a2*/ 	.short	0x0000
        /*00a4*/ 	.byte	0x00, 0xf5, 0x21, 0x00


	//----- nvinfo : EIATTR_SPARSE_MMA_MASK
	.align		4
.L_27:
        /*00a8*/ 	.byte	0x03, 0x50
        /*00aa*/ 	.short	0x0000


	//----- nvinfo : EIATTR_WMMA_USED
	.align		4
        /*00ac*/ 	.byte	0x01, 0x2b
	.zero		2


	//----- nvinfo : EIATTR_MAXREG_COUNT
	.align		4
        /*00b0*/ 	.byte	0x03, 0x1b
        /*00b2*/ 	.short	0x00ff


	//----- nvinfo : EIATTR_MERCURY_ISA_VERSION
	.align		4
        /*00b4*/ 	.byte	0x03, 0x5f
        /*00b6*/ 	.short	0x0101


	//----- nvinfo : EIATTR_VRC_CTA_INIT_COUNT
	.align		4
        /*00b8*/ 	.byte	0x02, 0x4a
	.zero		1
	.zero		1


	//----- nvinfo : EIATTR_EXIT_INSTR_OFFSETS
	.align		4
        /*00bc*/ 	.byte	0x04, 0x1c
        /*00be*/ 	.short	(.L_29 - .L_28)


	//   ....[0]....
.L_28:
        /*00c0*/ 	.word	0x000027d0


	//   ....[1]....
        /*00c4*/ 	.word	0x00002930


	//----- nvinfo : EIATTR_CRS_STACK_SIZE
	.align		4
.L_29:
        /*00c8*/ 	.byte	0x04, 0x1e
        /*00ca*/ 	.short	(.L_31 - .L_30)
.L_30:
        /*00cc*/ 	.word	0x00000000


	//----- nvinfo : EIATTR_CBANK_PARAM_SIZE
	.align		4
.L_31:
        /*00d0*/ 	.byte	0x03, 0x19
        /*00d2*/ 	.short	0x0034


	//----- nvinfo : EIATTR_PARAM_CBANK
	.align		4
        /*00d4*/ 	.byte	0x04, 0x0a
        /*00d6*/ 	.short	(.L_33 - .L_32)
	.align		4
.L_32:
        /*00d8*/ 	.word	index@(.nv.constant0._Z18implicit_gemm_convILi3ELi3ELi8EEvP6__halfS1_S1_iiiiiii)
        /*00dc*/ 	.short	0x0380
        /*00de*/ 	.short	0x0034


	//----- nvinfo : EIATTR_SW_WAR
	.align		4
.L_33:
        /*00e0*/ 	.byte	0x04, 0x36
        /*00e2*/ 	.short	(.L_35 - .L_34)
.L_34:
        /*00e4*/ 	.word	0x00000008
.L_35:


//--------------------- .nv.callgraph             --------------------------
	.section	.nv.callgraph,"",@"SHT_CUDA_CALLGRAPH"
	.align	4
	.sectionentsize	8
	.align		4
        /*0000*/ 	.word	0x00000000
	.align		4
        /*0004*/ 	.word	0xffffffff
	.align		4
        /*0008*/ 	.word	0x00000000
	.align		4
        /*000c*/ 	.word	0xfffffffe
	.align		4
        /*0010*/ 	.word	0x00000000
	.align		4
        /*0014*/ 	.word	0xfffffffd
	.align		4
        /*0018*/ 	.word	0x00000000
	.align		4
        /*001c*/ 	.word	0xfffffffc


//--------------------- .text._Z18implicit_gemm_convILi3ELi3ELi8EEvP6__halfS1_S1_iiiiiii --------------------------
	.section	.text._Z18implicit_gemm_convILi3ELi3ELi8EEvP6__halfS1_S1_iiiiiii,"ax",@progbits
	.align	128
        .global         _Z18implicit_gemm_convILi3ELi3ELi8EEvP6__halfS1_S1_iiiiiii
        .type           _Z18implicit_gemm_convILi3ELi3ELi8EEvP6__halfS1_S1_iiiiiii,@function
        .size           _Z18implicit_gemm_convILi3ELi3ELi8EEvP6__halfS1_S1_iiiiiii,(.L_x_4 - _Z18implicit_gemm_convILi3ELi3ELi8EEvP6__halfS1_S1_iiiiiii)
        .other          _Z18implicit_gemm_convILi3ELi3ELi8EEvP6__halfS1_S1_iiiiiii,@"STO_CUDA_ENTRY STV_DEFAULT"
_Z18implicit_gemm_convILi3ELi3ELi8EEvP6__halfS1_S1_iiiiiii:
.text._Z18implicit_gemm_convILi3ELi3ELi8EEvP6__halfS1_S1_iiiiiii:
[----:B------:R-:W-:Y:S01]  /*0000*/  LDC R1, c[0x0][0x37c] ;  /* 0x0000df00ff017b82 */ /* 0x000fe20000000800 */
[----:B------:R-:W0:Y:S07]  /*0010*/  S2R R2, SR_TID.X ;  /* 0x0000000000027919 */ /* 0x000e2e0000002100 */
[----:B------:R-:W1:Y:S01]  /*0020*/  LDC R5, c[0x0][0x360] ;  /* 0x0000d800ff057b82 */ /* 0x000e620000000800 */
[----:B------:R-:W2:Y:S01]  /*0030*/  LDCU.64 UR4, c[0x0][0x398] ;  /* 0x00007300ff0477ac */ /* 0x000ea20008000a00 */
[----:B------:R-:W-:Y:S01]  /*0040*/  CS2R R32, SRZ ;  /* 0x0000000000207805 */ /* 0x000fe2000001ff00 */
[----:B------:R-:W3:Y:S01]  /*0050*/  S2R R0, SR_TID.Y ;  /* 0x0000000000007919 */ /* 0x000ee20000002200 */
[----:B------:R-:W-:Y:S01]  /*0060*/  CS2R R30, SRZ ;  /* 0x00000000001e7805 */ /* 0x000fe2000001ff00 */
[----:B------:R-:W4:Y:S03]  /*0070*/  LDCU UR10, c[0x0][0x3ac] ;  /* 0x00007580ff0a77ac */ /* 0x000f260008000800 */
[----:B------:R-:W5:Y:S01]  /*0080*/  S2UR UR11, SR_CTAID.Y ;  /* 0x00000000000b79c3 */ /* 0x000f620000002600 */
[----:B------:R-:W3:Y:S01]  /*0090*/  LDCU UR7, c[0x0][0x364] ;  /* 0x00006c80ff0777ac */ /* 0x000ee20008000800 */
[----:B------:R-:W0:Y:S06]  /*00a0*/  LDCU.64 UR8, c[0x0][0x358] ;  /* 0x00006b00ff0877ac */ /* 0x000e2c0008000a00 */
[----:B------:R-:W3:Y:S01]  /*00b0*/  S2UR UR6, SR_CTAID.X ;  /* 0x00000000000679c3 */ /* 0x000ee20000002500 */
[----:B--2---:R-:W-:-:S02]  /*00c0*/  UISETP.GE.AND UP0, UPT, UR5, 0x1, UPT ;  /* 0x000000010500788c */ /* 0x004fc4000bf06270 */
[----:B----4-:R-:W-:-:S05]  /*00d0*/  UIMAD UR4, UR10, UR4, URZ ;  /* 0x000000040a0472a4 */ /* 0x010fca000f8e02ff */
[----:B------:R-:W2:Y:S01]  /*00e0*/  LDC R41, c[0x0][0x3b0] ;  /* 0x0000ec00ff297b82 */ /* 0x000ea20000000800 */
[----:B-1----:R-:W-:Y:S02]  /*00f0*/  SHF.R.U32.HI R3, RZ, 0x5, R5 ;  /* 0x00000005ff037819 */ /* 0x002fe40000011605 */
[----:B0-----:R-:W-:Y:S01]  /*0100*/  SHF.R.U32.HI R45, RZ, 0x5, R2 ;  /* 0x00000005ff2d7819 */ /* 0x001fe20000011602 */
[----:B-----5:R-:W-:-:S04]  /*0110*/  IMAD.U32 R49, RZ, RZ, UR11 ;  /* 0x0000000bff317e24 */ /* 0x020fc8000f8e00ff */
[----:B---3--:R-:W-:Y:S02]  /*0120*/  IMAD R45, R3, R0, R45 ;  /* 0x00000000032d7224 */ /* 0x008fe400078e022d */
[----:B------:R-:W-:Y:S02]  /*0130*/  IMAD R13, R49, UR7, R0 ;  /* 0x00000007310d7c24 */ /* 0x000fe4000f8e0200 */
[----:B------:R-:W-:Y:S02]  /*0140*/  IMAD R3, R5, UR6, R2 ;  /* 0x0000000605037c24 */ /* 0x000fe4000f8e0202 */
[----:B--2---:R-:W-:Y:S01]  /*0150*/  IMAD R12, R41, UR4, RZ ;  /* 0x00000004290c7c24 */ /* 0x004fe2000f8e02ff */
[----:B------:R-:W-:Y:S06]  /*0160*/  BRA.U !UP0, `(.L_x_0) ;  /* 0x0000002508587547 */ /* 0x000fec000b800000 */
[----:B------:R-:W-:Y:S01]  /*0170*/  IMAD R32, R41, UR10, RZ ;  /* 0x0000000a29207c24 */ /* 0x000fe2000f8e02ff */
[----:B------:R-:W-:Y:S01]  /*0180*/  SHF.R.U32.HI R14, RZ, 0x5, R3 ;  /* 0x00000005ff0e7819 */ /* 0x000fe20000011603 */
[----:B------:R-:W0:Y:S01]  /*0190*/  LDCU UR4, c[0x0][0x3a8] ;  /* 0x00007500ff0477ac */ /* 0x000e220008000800 */
[----:B------:R-:W-:Y:S01]  /*01a0*/  LOP3.LUT R3, R2, 0x1f, RZ, 0xc0, !PT ;  /* 0x0000001f02037812 */ /* 0x000fe200078ec0ff */
[----:B------:R-:W-:Y:S01]  /*01b0*/  IMAD.SHL.U32 R13, R13, 0x10, RZ ;  /* 0x000000100d0d7824 */ /* 0x000fe200078e00ff */
[-C--:B------:R-:W-:Y:S01]  /*01c0*/  IABS R6, R32.reuse ;  /* 0x0000002000067213 */ /* 0x080fe20000000000 */
[----:B------:R-:W-:Y:S01]  /*01d0*/  IMAD.SHL.U32 R14, R14, 0x10, RZ ;  /* 0x000000100e0e7824 */ /* 0x000fe200078e00ff */
[C---:B------:R-:W-:Y:S01]  /*01e0*/  LOP3.LUT R23, R3.reuse, 0x20, RZ, 0xfc, !PT ;  /* 0x0000002003177812 */ /* 0x040fe200078efcff */
[----:B------:R-:W1:Y:S01]  /*01f0*/  S2UR UR7, SR_CgaCtaId ;  /* 0x00000000000779c3 */ /* 0x000e620000008800 */
[----:B------:R-:W2:Y:S01]  /*0200*/  I2F.RP R0, R6 ;  /* 0x0000000600007306 */ /* 0x000ea20000209400 */
[----:B------:R-:W-:Y:S01]  /*0210*/  IABS R8, R32 ;  /* 0x0000002000087213 */ /* 0x000fe20000000000 */
[----:B------:R-:W-:Y:S01]  /*0220*/  UIMAD UR6, UR5, 0x9, URZ ;  /* 0x00000009050678a4 */ /* 0x000fe2000f8e02ff */
[-C--:B------:R-:W-:Y:S01]  /*0230*/  LEA.HI R7, R3, R14.reuse, RZ, 0x1c ;  /* 0x0000000e03077211 */ /* 0x080fe200078fe0ff */
[----:B------:R-:W-:Y:S01]  /*0240*/  BSSY.RECONVERGENT B0, `(.L_x_0) ;  /* 0x0000248000007945 */ /* 0x000fe20003800200 */
[----:B------:R-:W-:Y:S01]  /*0250*/  LEA.HI R23, R23, R14, RZ, 0x1c ;  /* 0x0000000e17177211 */ /* 0x000fe200078fe0ff */
[----:B------:R-:W3:Y:S01]  /*0260*/  LDCU UR12, c[0x0][0x39c] ;  /* 0x00007380ff0c77ac */ /* 0x000ee20008000800 */
[----:B------:R-:W-:-:S02]  /*0270*/  LOP3.LUT R31, R3, 0x40, RZ, 0xfc, !PT ;  /* 0x00000040031f7812 */ /* 0x000fc400078efcff */
[----:B------:R-:W-:Y:S01]  /*0280*/  IABS R10, R23 ;  /* 0x00000017000a7213 */ /* 0x000fe20000000000 */
[----:B------:R-:W4:Y:S01]  /*0290*/  LDCU.64 UR10, c[0x0][0x3a0] ;  /* 0x00007400ff0a77ac */ /* 0x000f220008000a00 */
[----:B------:R-:W-:Y:S02]  /*02a0*/  IADD3 R9, PT, PT, RZ, -R8, RZ ;  /* 0x80000008ff097210 */ /* 0x000fe40007ffe0ff */
[-C--:B------:R-:W-:Y:S01]  /*02b0*/  LEA.HI R31, R31, R14.reuse, RZ, 0x1c ;  /* 0x0000000e1f1f7211 */ /* 0x080fe200078fe0ff */
[----:B--2---:R-:W2:Y:S01]  /*02c0*/  MUFU.RCP R0, R0 ;  /* 0x0000000000007308 */ /* 0x004ea20000001000 */
[C---:B------:R-:W-:Y:S02]  /*02d0*/  LOP3.LUT R29, R3.reuse, 0x60, RZ, 0xfc, !PT ;  /* 0x00000060031d7812 */ /* 0x040fe400078efcff */
[----:B------:R-:W-:Y:S02]  /*02e0*/  LOP3.LUT R27, R3, 0x80, RZ, 0xfc, !PT ;  /* 0x00000080031b7812 */ /* 0x000fe400078efcff */
[----:B------:R-:W-:-:S02]  /*02f0*/  LEA.HI R29, R29, R14, RZ, 0x1c ;  /* 0x0000000e1d1d7211 */ /* 0x000fc400078fe0ff */
[----:B------:R-:W-:Y:S02]  /*0300*/  LEA.HI R27, R27, R14, RZ, 0x1c ;  /* 0x0000000e1b1b7211 */ /* 0x000fe400078fe0ff */
[----:B------:R-:W-:Y:S02]  /*0310*/  IABS R16, R29 ;  /* 0x0000001d00107213 */ /* 0x000fe40000000000 */
[----:B------:R-:W-:-:S04]  /*0320*/  LOP3.LUT R25, R3, 0xa0, RZ, 0xfc, !PT ;  /* 0x000000a003197812 */ /* 0x000fc800078efcff */
[----:B------:R-:W-:Y:S01]  /*0330*/  LEA.HI R25, R25, R14, RZ, 0x1c ;  /* 0x0000000e19197211 */ /* 0x000fe200078fe0ff */
[----:B--2---:R-:W-:Y:S01]  /*0340*/  VIADD R4, R0, 0xffffffe ;  /* 0x0ffffffe00047836 */ /* 0x004fe20000000000 */
[----:B------:R-:W-:Y:S02]  /*0350*/  IABS R0, R7 ;  /* 0x0000000700007213 */ /* 0x000fe40000000000 */
[----:B------:R-:W-:Y:S01]  /*0360*/  IABS R24, R25 ;  /* 0x0000001900187213 */ /* 0x000fe20000000000 */
[----:B------:R2:W5:Y:S02]  /*0370*/  F2I.FTZ.U32.TRUNC.NTZ R5, R4 ;  /* 0x0000000400057305 */ /* 0x000564000021f000 */
[----:B--2---:R-:W-:Y:S02]  /*0380*/  IMAD.MOV.U32 R4, RZ, RZ, RZ ;  /* 0x000000ffff047224 */ /* 0x004fe400078e00ff */
[----:B-----5:R-:W-:-:S04]  /*0390*/  IMAD.MOV R11, RZ, RZ, -R5 ;  /* 0x000000ffff0b7224 */ /* 0x020fc800078e0a05 */
[----:B------:R-:W-:-:S04]  /*03a0*/  IMAD R11, R11, R6, RZ ;  /* 0x000000060b0b7224 */ /* 0x000fc800078e02ff */
[----:B------:R-:W-:-:S04]  /*03b0*/  IMAD.HI.U32 R11, R5, R11, R4 ;  /* 0x0000000b050b7227 */ /* 0x000fc800078e0004 */
[----:B------:R-:W-:Y:S01]  /*03c0*/  IMAD.MOV.U32 R4, RZ, RZ, R10 ;  /* 0x000000ffff047224 */ /* 0x000fe200078e000a */
[----:B------:R-:W-:Y:S01]  /*03d0*/  IABS R10, R31 ;  /* 0x0000001f000a7213 */ /* 0x000fe20000000000 */
[----:B------:R-:W-:-:S04]  /*03e0*/  IMAD.HI.U32 R15, R11, R0, RZ ;  /* 0x000000000b0f7227 */ /* 0x000fc800078e00ff */
[----:B------:R-:W-:-:S04]  /*03f0*/  IMAD.HI.U32 R8, R11, R4, RZ ;  /* 0x000000040b087227 */ /* 0x000fc800078e00ff */
[----:B------:R-:W-:Y:S01]  /*0400*/  IMAD R5, R15, R9, R0 ;  /* 0x000000090f057224 */ /* 0x000fe200078e0200 */
[----:B------:R-:W-:Y:S01]  /*0410*/  IABS R0, R41 ;  /* 0x0000002900007213 */ /* 0x000fe20000000000 */
[----:B------:R-:W-:Y:S01]  /*0420*/  IMAD R17, R8, R9, R4 ;  /* 0x0000000908117224 */ /* 0x000fe200078e0204 */
[----:B------:R-:W-:Y:S01]  /*0430*/  LOP3.LUT R4, R3, 0xc0, RZ, 0xfc, !PT ;  /* 0x000000c003047812 */ /* 0x000fe200078efcff */
[----:B------:R-:W-:Y:S01]  /*0440*/  IMAD.HI.U32 R21, R11, R10, RZ ;  /* 0x0000000a0b157227 */ /* 0x000fe200078e00ff */
[C---:B------:R-:W-:Y:S01]  /*0450*/  ISETP.GT.U32.AND P5, PT, R6.reuse, R5, PT ;  /* 0x000000050600720c */ /* 0x040fe20003fa4070 */
[----:B------:R-:W2:Y:S01]  /*0460*/  I2F.RP R22, R0 ;  /* 0x0000000000167306 */ /* 0x000ea20000209400 */
[----:B------:R-:W-:Y:S01]  /*0470*/  ISETP.GT.U32.AND P0, PT, R6, R17, PT ;  /* 0x000000110600720c */ /* 0x000fe20003f04070 */
[----:B------:R-:W-:Y:S01]  /*0480*/  IMAD R35, R21, R9, R10 ;  /* 0x0000000915237224 */ /* 0x000fe200078e020a */
[----:B------:R-:W-:Y:S01]  /*0490*/  IABS R10, R27 ;  /* 0x0000001b000a7213 */ /* 0x000fe20000000000 */
[----:B------:R-:W-:Y:S01]  /*04a0*/  IMAD.HI.U32 R20, R11, R16, RZ ;  /* 0x000000100b147227 */ /* 0x000fe200078e00ff */
[----:B------:R-:W-:-:S02]  /*04b0*/  LEA.HI R19, R4, R14, RZ, 0x1c ;  /* 0x0000000e04137211 */ /* 0x000fc400078fe0ff */
[----:B------:R-:W-:Y:S01]  /*04c0*/  ISETP.GT.U32.AND P3, PT, R6, R35, PT ;  /* 0x000000230600720c */ /* 0x000fe20003f64070 */
[----:B------:R-:W-:Y:S01]  /*04d0*/  IMAD R37, R20, R9, R16 ;  /* 0x0000000914257224 */ /* 0x000fe200078e0210 */
[----:B------:R-:W-:Y:S01]  /*04e0*/  IABS R26, R19 ;  /* 0x00000013001a7213 */ /* 0x000fe20000000000 */
[----:B------:R-:W-:-:S03]  /*04f0*/  IMAD.HI.U32 R18, R11, R10, RZ ;  /* 0x0000000a0b127227 */ /* 0x000fc600078e00ff */
[----:B------:R-:W-:Y:S01]  /*0500*/  ISETP.GT.U32.AND P1, PT, R6, R37, PT ;  /* 0x000000250600720c */ /* 0x000fe20003f24070 */
[--C-:B------:R-:W-:Y:S01]  /*0510*/  @!P5 IMAD.IADD R5, R5, 0x1, -R6.reuse ;  /* 0x000000010505d824 */ /* 0x100fe200078e0a06 */
[----:B------:R-:W-:Y:S01]  /*0520*/  @!P0 IADD3 R8, PT, PT, R8, 0x1, RZ ;  /* 0x0000000108088810 */ /* 0x000fe20007ffe0ff */
[----:B------:R-:W-:Y:S01]  /*0530*/  @!P0 IMAD.IADD R17, R17, 0x1, -R6 ;  /* 0x0000000111118824 */ /* 0x000fe200078e0a06 */
[----:B--2---:R-:W2:Y:S01]  /*0540*/  MUFU.RCP R22, R22 ;  /* 0x0000001600167308 */ /* 0x004ea20000001000 */
[----:B------:R-:W-:Y:S01]  /*0550*/  IMAD R39, R18, R9, R10 ;  /* 0x0000000912277224 */ /* 0x000fe200078e020a */
[----:B------:R-:W-:Y:S01]  /*0560*/  ISETP.GE.U32.AND P2, PT, R5, R6, PT ;  /* 0x000000060500720c */ /* 0x000fe20003f46070 */
[----:B------:R-:W-:Y:S01]  /*0570*/  @!P3 IMAD.IADD R35, R35, 0x1, -R6 ;  /* 0x000000012323b824 */ /* 0x000fe200078e0a06 */
[----:B------:R-:W-:Y:S01]  /*0580*/  LOP3.LUT R5, R3, 0xe0, RZ, 0xfc, !PT ;  /* 0x000000e003057812 */ /* 0x000fe200078efcff */
[----:B------:R-:W-:Y:S01]  /*0590*/  IMAD.HI.U32 R16, R11, R24, RZ ;  /* 0x000000180b107227 */ /* 0x000fe200078e00ff */
[----:B------:R-:W-:-:S02]  /*05a0*/  ISETP.GE.U32.AND P4, PT, R17, R6, PT ;  /* 0x000000061100720c */ /* 0x000fc40003f86070 */
[----:B------:R-:W-:Y:S01]  /*05b0*/  LEA.HI R17, R5, R14, RZ, 0x1c ;  /* 0x0000000e05117211 */ /* 0x000fe200078fe0ff */
[----:B------:R-:W-:Y:S01]  /*05c0*/  @!P5 VIADD R15, R15, 0x1 ;  /* 0x000000010f0fd836 */ /* 0x000fe20000000000 */
[----:B------:R-:W-:Y:S01]  /*05d0*/  ISETP.GT.U32.AND P6, PT, R6, R39, PT ;  /* 0x000000270600720c */ /* 0x000fe20003fc4070 */
[----:B------:R-:W-:Y:S01]  /*05e0*/  IMAD.HI.U32 R10, R11, R26, RZ ;  /* 0x0000001a0b0a7227 */ /* 0x000fe200078e00ff */
[----:B------:R-:W-:Y:S02]  /*05f0*/  IABS R28, R17 ;  /* 0x00000011001c7213 */ /* 0x000fe40000000000 */
[----:B------:R-:W-:Y:S01]  /*0600*/  ISETP.GE.U32.AND P5, PT, R35, R6, PT ;  /* 0x000000062300720c */ /* 0x000fe20003fa6070 */
[-C--:B------:R-:W-:Y:S01]  /*0610*/  IMAD R35, R16, R9.reuse, R24 ;  /* 0x0000000910237224 */ /* 0x080fe200078e0218 */
[-C--:B------:R-:W-:Y:S01]  /*0620*/  LOP3.LUT R24, R27, R32.reuse, RZ, 0x3c, !PT ;  /* 0x000000201b187212 */ /* 0x080fe200078e3cff */
[----:B------:R-:W-:Y:S01]  /*0630*/  IMAD R43, R10, R9, R26 ;  /* 0x000000090a2b7224 */ /* 0x000fe200078e021a */
[----:B------:R-:W-:Y:S01]  /*0640*/  LOP3.LUT R26, R31, R32, RZ, 0x3c, !PT ;  /* 0x000000201f1a7212 */ /* 0x000fe200078e3cff */
[----:B------:R-:W-:-:S03]  /*0650*/  IMAD.HI.U32 R11, R11, R28, RZ ;  /* 0x0000001c0b0b7227 */ /* 0x000fc600078e00ff */
[C---:B------:R-:W-:Y:S01]  /*0660*/  ISETP.GT.U32.AND P0, PT, R6.reuse, R43, PT ;  /* 0x0000002b0600720c */ /* 0x040fe20003f04070 */
[----:B------:R-:W-:Y:S02]  /*0670*/  @!P1 IMAD.IADD R37, R37, 0x1, -R6 ;  /* 0x0000000125259824 */ /* 0x000fe400078e0a06 */
[----:B------:R-:W-:Y:S01]  /*0680*/  @P2 VIADD R15, R15, 0x1 ;  /* 0x000000010f0f2836 */ /* 0x000fe20000000000 */
[----:B------:R-:W-:Y:S01]  /*0690*/  ISETP.GT.U32.AND P2, PT, R6, R35, PT ;  /* 0x000000230600720c */ /* 0x000fe20003f44070 */
[----:B------:R-:W-:Y:S01]  /*06a0*/  IMAD R47, R11, R9, R28 ;  /* 0x000000090b2f7224 */ /* 0x000fe200078e021c */
[----:B------:R-:W-:Y:S01]  /*06b0*/  LOP3.LUT R9, R7, R32, RZ, 0x3c, !PT ;  /* 0x0000002007097212 */ /* 0x000fe200078e3cff */
[----:B------:R-:W-:Y:S01]  /*06c0*/  @P4 VIADD R8, R8, 0x1 ;  /* 0x0000000108084836 */ /* 0x000fe20000000000 */
[----:B------:R-:W-:Y:S01]  /*06d0*/  ISETP.GE.U32.AND P4, PT, R37, R6, PT ;  /* 0x000000062500720c */ /* 0x000fe20003f86070 */
[----:B------:R-:W-:Y:S01]  /*06e0*/  @!P3 VIADD R21, R21, 0x1 ;  /* 0x000000011515b836 */ /* 0x000fe20000000000 */
[----:B------:R-:W-:Y:S01]  /*06f0*/  ISETP.GT.U32.AND P3, PT, R6, R47, PT ;  /* 0x0000002f0600720c */ /* 0x000fe20003f64070 */
[----:B------:R-:W-:-:S02]  /*0700*/  @!P6 IMAD.IADD R39, R39, 0x1, -R6 ;  /* 0x000000012727e824 */ /* 0x000fc400078e0a06 */
[----:B------:R-:W-:Y:S01]  /*0710*/  @!P1 VIADD R20, R20, 0x1 ;  /* 0x0000000114149836 */ /* 0x000fe20000000000 */
[----:B------:R-:W-:Y:S01]  /*0720*/  @P5 IADD3 R21, PT, PT, R21, 0x1, RZ ;  /* 0x0000000115155810 */ /* 0x000fe20007ffe0ff */
[--C-:B------:R-:W-:Y:S01]  /*0730*/  @!P0 IMAD.IADD R43, R43, 0x1, -R6.reuse ;  /* 0x000000012b2b8824 */ /* 0x100fe200078e0a06 */
[----:B------:R-:W-:Y:S01]  /*0740*/  ISETP.GE.U32.AND P5, PT, R39, R6, PT ;  /* 0x000000062700720c */ /* 0x000fe20003fa6070 */
[----:B------:R-:W-:Y:S01]  /*0750*/  @!P2 IMAD.IADD R35, R35, 0x1, -R6 ;  /* 0x000000012323a824 */ /* 0x000fe200078e0a06 */
[----:B------:R-:W-:Y:S01]  /*0760*/  ISETP.GE.AND P1, PT, R9, RZ, PT ;  /* 0x000000ff0900720c */ /* 0x000fe20003f26270 */
[----:B------:R-:W-:Y:S01]  /*0770*/  @!P6 VIADD R18, R18, 0x1 ;  /* 0x000000011212e836 */ /* 0x000fe20000000000 */
[----:B------:R-:W-:Y:S01]  /*0780*/  LOP3.LUT R9, R23, R32, RZ, 0x3c, !PT ;  /* 0x0000002017097212 */ /* 0x000fe200078e3cff */
[----:B------:R-:W-:Y:S01]  /*0790*/  @P4 VIADD R20, R20, 0x1 ;  /* 0x0000000114144836 */ /* 0x000fe20000000000 */
[-C--:B------:R-:W-:Y:S01]  /*07a0*/  ISETP.GE.U32.AND P4, PT, R35, R6.reuse, PT ;  /* 0x000000062300720c */ /* 0x080fe20003f86070 */
[----:B--2---:R-:W-:Y:S01]  /*07b0*/  VIADD R22, R22, 0xffffffe ;  /* 0x0ffffffe16167836 */ /* 0x004fe20000000000 */
[-C--:B------:R-:W-:Y:S01]  /*07c0*/  ISETP.GE.U32.AND P6, PT, R43, R6.reuse, PT ;  /* 0x000000062b00720c */ /* 0x080fe20003fc6070 */
[----:B------:R-:W-:Y:S01]  /*07d0*/  @!P2 VIADD R16, R16, 0x1 ;  /* 0x000000011010a836 */ /* 0x000fe20000000000 */
[-C--:B------:R-:W-:Y:S01]  /*07e0*/  @!P3 IADD3 R47, PT, PT, R47, -R6.reuse, RZ ;  /* 0x800000062f2fb210 */ /* 0x080fe20007ffe0ff */
[----:B------:R-:W-:Y:S01]  /*07f0*/  @!P0 VIADD R10, R10, 0x1 ;  /* 0x000000010a0a8836 */ /* 0x000fe20000000000 */
[----:B------:R-:W-:Y:S01]  /*0800*/  ISETP.GE.AND P0, PT, R26, RZ, PT ;  /* 0x000000ff1a00720c */ /* 0x000fe20003f06270 */
[----:B------:R-:W-:Y:S01]  /*0810*/  @P5 VIADD R18, R18, 0x1 ;  /* 0x0000000112125836 */ /* 0x000fe20000000000 */
[----:B------:R-:W-:Y:S01]  /*0820*/  ISETP.GE.AND P5, PT, R9, RZ, PT ;  /* 0x000000ff0900720c */ /* 0x000fe20003fa6270 */
[----:B------:R-:W-:Y:S01]  /*0830*/  @!P3 VIADD R11, R11, 0x1 ;  /* 0x000000010b0bb836 */ /* 0x000fe20000000000 */
[----:B------:R-:W-:Y:S01]  /*0840*/  ISETP.GE.U32.AND P2, PT, R47, R6, PT ;  /* 0x000000062f00720c */ /* 0x000fe20003f46070 */
[----:B------:R2:W5:Y:S01]  /*0850*/  F2I.FTZ.U32.TRUNC.NTZ R9, R22 ;  /* 0x0000001600097305 */ /* 0x000562000021f000 */
[-C--:B------:R-:W-:Y:S01]  /*0860*/  LOP3.LUT R6, R29, R32.reuse, RZ, 0x3c, !PT ;  /* 0x000000201d067212 */ /* 0x080fe200078e3cff */
[----:B------:R-:W-:Y:S01]  /*0870*/  @P4 VIADD R16, R16, 0x1 ;  /* 0x0000000110104836 */ /* 0x000fe20000000000 */
[----:B------:R-:W-:Y:S01]  /*0880*/  ISETP.NE.AND P3, PT, R32, RZ, PT ;  /* 0x000000ff2000720c */ /* 0x000fe20003f65270 */
[----:B------:R-:W-:Y:S01]  /*0890*/  @!P1 IMAD.MOV R15, RZ, RZ, -R15 ;  /* 0x000000ffff0f9224 */ /* 0x000fe200078e0a0f */
[----:B------:R-:W-:Y:S01]  /*08a0*/  ISETP.GE.AND P4, PT, R6, RZ, PT ;  /* 0x000000ff0600720c */ /* 0x000fe20003f86270 */
[----:B------:R-:W-:Y:S01]  /*08b0*/  IMAD.MOV.U32 R35, RZ, RZ, R8 ;  /* 0x000000ffff237224 */ /* 0x000fe200078e0008 */
[----:B------:R-:W-:Y:S01]  /*08c0*/  @P6 IADD3 R10, PT, PT, R10, 0x1, RZ ;  /* 0x000000010a0a6810 */ /* 0x000fe20007ffe0ff */
[----:B------:R-:W-:Y:S01]  /*08d0*/  @!P0 IMAD.MOV R21, RZ, RZ, -R21 ;  /* 0x000000ffff158224 */ /* 0x000fe200078e0a15 */
[----:B------:R-:W-:Y:S01]  /*08e0*/  ISETP.GE.AND P6, PT, R24, RZ, PT ;  /* 0x000000ff1800720c */ /* 0x000fe20003fc6270 */
[----:B------:R-:W-:Y:S01]  /*08f0*/  @!P5 IMAD.MOV R35, RZ, RZ, -R35 ;  /* 0x000000ffff23d224 */ /* 0x000fe200078e0a23 */
[-C--:B------:R-:W-:Y:S01]  /*0900*/  LOP3.LUT R6, R25, R32.reuse, RZ, 0x3c, !PT ;  /* 0x0000002019067212 */ /* 0x080fe200078e3cff */
[----:B------:R-:W-:Y:S01]  /*0910*/  @P2 VIADD R11, R11, 0x1 ;  /* 0x000000010b0b2836 */ /* 0x000fe20000000000 */
[----:B--2---:R-:W-:-:S02]  /*0920*/  LOP3.LUT R22, RZ, R32, RZ, 0x33, !PT ;  /* 0x00000020ff167212 */ /* 0x004fc400078e33ff */
[----:B------:R-:W-:Y:S01]  /*0930*/  ISETP.GE.AND P2, PT, R6, RZ, PT ;  /* 0x000000ff0600720c */ /* 0x000fe20003f46270 */
[----:B-----5:R-:W-:Y:S01]  /*0940*/  IMAD.MOV R37, RZ, RZ, -R9 ;  /* 0x000000ffff257224 */ /* 0x020fe200078e0a09 */
[-C--:B------:R-:W-:Y:S01]  /*0950*/  LOP3.LUT R8, R17, R32.reuse, RZ, 0x3c, !PT ;  /* 0x0000002011087212 */ /* 0x080fe200078e3cff */
[----:B------:R-:W-:Y:S01]  /*0960*/  IMAD.MOV.U32 R39, RZ, RZ, R11 ;  /* 0x000000ffff277224 */ /* 0x000fe200078e000b */
[----:B------:R-:W-:Y:S02]  /*0970*/  LOP3.LUT R24, R19, R32, RZ, 0x3c, !PT ;  /* 0x0000002013187212 */ /* 0x000fe400078e3cff */
[----:B------:R-:W-:Y:S01]  /*0980*/  SEL R6, R22, R15, !P3 ;  /* 0x0000000f16067207 */ /* 0x000fe20005800000 */
[----:B------:R-:W-:Y:S01]  /*0990*/  IMAD R15, R37, R0, RZ ;  /* 0x00000000250f7224 */ /* 0x000fe200078e02ff */
[----:B------:R-:W-:Y:S01]  /*09a0*/  ISETP.GE.AND P5, PT, R8, RZ, PT ;  /* 0x000000ff0800720c */ /* 0x000fe20003fa6270 */
[----:B------:R-:W-:Y:S01]  /*09b0*/  IMAD.MOV.U32 R8, RZ, RZ, RZ ;  /* 0x000000ffff087224 */ /* 0x000fe200078e00ff */
[----:B------:R-:W-:Y:S01]  /*09c0*/  ISETP.GE.AND P1, PT, R24, RZ, PT ;  /* 0x000000ff1800720c */ /* 0x000fe20003f26270 */
[----:B------:R-:W-:Y:S01]  /*09d0*/  @!P6 IMAD.MOV R18, RZ, RZ, -R18 ;  /* 0x000000ffff12e224 */ /* 0x000fe200078e0a12 */
[----:B------:R-:W-:Y:S01]  /*09e0*/  @!P4 IADD3 R20, PT, PT, -R20, RZ, RZ ;  /* 0x000000ff1414c210 */ /* 0x000fe20007ffe1ff */
[----:B------:R-:W-:Y:S01]  /*09f0*/  IMAD.HI.U32 R15, R9, R15, R8 ;  /* 0x0000000f090f7227 */ /* 0x000fe200078e0008 */
[----:B------:R-:W-:-:S02]  /*0a00*/  IADD3 R34, PT, PT, -R6, RZ, RZ ;  /* 0x000000ff06227210 */ /* 0x000fc40007ffe1ff */
[C---:B------:R-:W-:Y:S01]  /*0a10*/  SEL R9, R22.reuse, R20, !P3 ;  /* 0x0000001416097207 */ /* 0x040fe20005800000 */
[----:B------:R-:W-:Y:S01]  /*0a20*/  IMAD.MOV.U32 R37, RZ, RZ, R10 ;  /* 0x000000ffff257224 */ /* 0x000fe200078e000a */
[----:B------:R-:W-:Y:S01]  /*0a30*/  SEL R10, R22, R18, !P3 ;  /* 0x00000012160a7207 */ /* 0x000fe20005800000 */
[----:B------:R-:W-:Y:S01]  /*0a40*/  IMAD R34, R32, R34, R7 ;  /* 0x0000002220227224 */ /* 0x000fe200078e0207 */
[C---:B------:R-:W-:Y:S01]  /*0a50*/  SEL R7, R22.reuse, R35, !P3 ;  /* 0x0000002316077207 */ /* 0x040fe20005800000 */
[----:B------:R-:W-:Y:S01]  /*0a60*/  @!P2 IMAD.MOV R16, RZ, RZ, -R16 ;  /* 0x000000ffff10a224 */ /* 0x000fe200078e0a10 */
[C---:B------:R-:W-:Y:S01]  /*0a70*/  SEL R8, R22.reuse, R21, !P3 ;  /* 0x0000001516087207 */ /* 0x040fe20005800000 */
[----:B------:R-:W-:Y:S02]  /*0a80*/  IMAD.MOV R18, RZ, RZ, -R9 ;  /* 0x000000ffff127224 */ /* 0x000fe400078e0a09 */
[----:B------:R-:W-:Y:S01]  /*0a90*/  @!P1 IMAD.MOV R37, RZ, RZ, -R37 ;  /* 0x000000ffff259224 */ /* 0x000fe200078e0a25 */
[----:B------:R-:W-:Y:S01]  /*0aa0*/  SEL R11, R22, R16, !P3 ;  /* 0x00000010160b7207 */ /* 0x000fe20005800000 */
[----:B------:R-:W-:Y:S01]  /*0ab0*/  @!P5 IMAD.MOV R39, RZ, RZ, -R39 ;  /* 0x000000ffff27d224 */ /* 0x000fe200078e0a27 */
[----:B------:R-:W-:Y:S01]  /*0ac0*/  IADD3 R36, PT, PT, -R8, RZ, RZ ;  /* 0x000000ff08247210 */ /* 0x000fe20007ffe1ff */
[----:B------:R-:W-:Y:S01]  /*0ad0*/  IMAD.MOV R16, RZ, RZ, -R7 ;  /* 0x000000ffff107224 */ /* 0x000fe200078e0a07 */
[----:B------:R-:W-:Y:S01]  /*0ae0*/  SEL R20, R22, R37, !P3 ;  /* 0x0000002516147207 */ /* 0x000fe20005800000 */
[C---:B------:R-:W-:Y:S01]  /*0af0*/  IMAD R18, R32.reuse, R18, R29 ;  /* 0x0000001220127224 */ /* 0x040fe200078e021d */
[----:B------:R-:W-:Y:S01]  /*0b00*/  IABS R29, R34 ;  /* 0x00000022001d7213 */ /* 0x000fe20000000000 */
[----:B------:R-:W-:Y:S01]  /*0b10*/  IMAD R16, R32, R16, R23 ;  /* 0x0000001020107224 */ /* 0x000fe200078e0217 */
[----:B------:R-:W-:Y:S01]  /*0b20*/  SEL R21, R22, R39, !P3 ;  /* 0x0000002716157207 */ /* 0x000fe20005800000 */
[----:B------:R-:W-:Y:S01]  /*0b30*/  IMAD R36, R32, R36, R31 ;  /* 0x0000002420247224 */ /* 0x000fe200078e021f */
[----:B------:R-:W-:Y:S01]  /*0b40*/  IABS R35, R18 ;  /* 0x0000001200237213 */ /* 0x000fe20000000000 */
[----:B------:R-:W-:Y:S01]  /*0b50*/  IMAD.HI.U32 R22, R15, R29, RZ ;  /* 0x0000001d0f167227 */ /* 0x000fe200078e00ff */
[----:B------:R-:W-:-:S02]  /*0b60*/  IABS R24, R16 ;  /* 0x0000001000187213 */ /* 0x000fc40000000000 */
[----:B------:R-:W-:Y:S01]  /*0b70*/  IABS R31, R36 ;  /* 0x00000024001f7213 */ /* 0x000fe20000000000 */
[----:B------:R-:W-:Y:S01]  /*0b80*/  IMAD.MOV R30, RZ, RZ, -R11 ;  /* 0x000000ffff1e7224 */ /* 0x000fe200078e0a0b */
[----:B------:R-:W-:Y:S01]  /*0b90*/  IADD3 R23, PT, PT, -R22, RZ, RZ ;  /* 0x000000ff16177210 */ /* 0x000fe20007ffe1ff */
[----:B------:R-:W-:Y:S02]  /*0ba0*/  IMAD.MOV R40, RZ, RZ, -R20 ;  /* 0x000000ffff287224 */ /* 0x000fe400078e0a14 */
[----:B------:R-:W-:Y:S02]  /*0bb0*/  IMAD.MOV R38, RZ, RZ, -R10 ;  /* 0x000000ffff267224 */ /* 0x000fe400078e0a0a */
[C---:B------:R-:W-:Y:S02]  /*0bc0*/  IMAD R30, R32.reuse, R30, R25 ;  /* 0x0000001e201e7224 */ /* 0x040fe400078e0219 */
[----:B------:R-:W-:Y:S02]  /*0bd0*/  IMAD R40, R32, R40, R19 ;  /* 0x0000002820287224 */ /* 0x000fe400078e0213 */
[----:B------:R-:W-:Y:S01]  /*0be0*/  IMAD.HI.U32 R19, R15, R24, RZ ;  /* 0x000000180f137227 */ /* 0x000fe200078e00ff */
[----:B------:R-:W-:-:S02]  /*0bf0*/  IABS R39, R30 ;  /* 0x0000001e00277213 */ /* 0x000fc40000000000 */
[----:B------:R-:W-:Y:S01]  /*0c00*/  IABS R43, R40 ;  /* 0x00000028002b7213 */ /* 0x000fe20000000000 */
[----:B------:R-:W-:Y:S02]  /*0c10*/  IMAD.MOV R25, RZ, RZ, -R21 ;  /* 0x000000ffff197224 */ /* 0x000fe400078e0a15 */
[----:B------:R-:W-:Y:S02]  /*0c20*/  IMAD R29, R0, R23, R29 ;  /* 0x00000017001d7224 */ /* 0x000fe400078e021d */
[----:B------:R-:W-:Y:S02]  /*0c30*/  IMAD R38, R32, R38, R27 ;  /* 0x0000002620267224 */ /* 0x000fe400078e021b */
[----:B------:R-:W-:Y:S01]  /*0c40*/  IMAD.MOV R27, RZ, RZ, -R19 ;  /* 0x000000ffff1b7224 */ /* 0x000fe200078e0a13 */
[----:B------:R-:W-:Y:S01]  /*0c50*/  ISETP.GT.U32.AND P1, PT, R0, R29, PT ;  /* 0x0000001d0000720c */ /* 0x000fe20003f24070 */
[----:B------:R-:W-:Y:S01]  /*0c60*/  IMAD R32, R32, R25, R17 ;  /* 0x0000001920207224 */ /* 0x000fe200078e0211 */
[----:B------:R-:W-:Y:S01]  /*0c70*/  IABS R37, R38 ;  /* 0x0000002600257213 */ /* 0x000fe20000000000 */
[----:B------:R-:W-:-:S03]  /*0c80*/  IMAD.HI.U32 R25, R15, R31, RZ ;  /* 0x0000001f0f197227 */ /* 0x000fc600078e00ff */
[----:B------:R-:W-:Y:S01]  /*0c90*/  IABS R44, R32 ;  /* 0x00000020002c7213 */ /* 0x000fe20000000000 */
[C---:B------:R-:W-:Y:S02]  /*0ca0*/  IMAD R27, R0.reuse, R27, R24 ;  /* 0x0000001b001b7224 */ /* 0x040fe400078e0218 */
[----:B------:R-:W-:Y:S02]  /*0cb0*/  IMAD.MOV R24, RZ, RZ, -R25 ;  /* 0x000000ffff187224 */ /* 0x000fe400078e0a19 */
[----:B------:R-:W-:Y:S01]  /*0cc0*/  IMAD.HI.U32 R23, R15, R35, RZ ;  /* 0x000000230f177227 */ /* 0x000fe200078e00ff */
[C---:B------:R-:W-:Y:S02]  /*0cd0*/  ISETP.GT.U32.AND P5, PT, R0.reuse, R27, PT ;  /* 0x0000001b0000720c */ /* 0x040fe40003fa4070 */
[----:B------:R-:W-:Y:S01]  /*0ce0*/  @!P1 IADD3 R29, PT, PT, R29, -R0, RZ ;  /* 0x800000001d1d9210 */ /* 0x000fe20007ffe0ff */
[C---:B------:R-:W-:Y:S02]  /*0cf0*/  IMAD R31, R0.reuse, R24, R31 ;  /* 0x00000018001f7224 */ /* 0x040fe400078e021f */
[----:B------:R-:W-:Y:S01]  /*0d00*/  IMAD.MOV R26, RZ, RZ, -R23 ;  /* 0x000000ffff1a7224 */ /* 0x000fe200078e0a17 */
[----:B------:R-:W-:Y:S01]  /*0d10*/  ISETP.GE.U32.AND P4, PT, R29, R0, PT ;  /* 0x000000001d00720c */ /* 0x000fe20003f86070 */
[----:B------:R-:W-:Y:S01]  /*0d20*/  IMAD.HI.U32 R17, R15, R37, RZ ;  /* 0x000000250f117227 */ /* 0x000fe200078e00ff */
[----:B------:R-:W-:-:S03]  /*0d30*/  ISETP.GT.U32.AND P2, PT, R0, R31, PT ;  /* 0x0000001f0000720c */ /* 0x000fc60003f44070 */
[----:B------:R-:W-:Y:S02]  /*0d40*/  IMAD R35, R0, R26, R35 ;  /* 0x0000001a00237224 */ /* 0x000fe400078e0223 */
[----:B------:R-:W-:-:S03]  /*0d50*/  IMAD.HI.U32 R26, R15, R39, RZ ;  /* 0x000000270f1a7227 */ /* 0x000fc600078e00ff */
[C---:B------:R-:W-:Y:S01]  /*0d60*/  ISETP.GT.U32.AND P6, PT, R0.reuse, R35, PT ;  /* 0x000000230000720c */ /* 0x040fe20003fc4070 */
[----:B------:R-:W-:Y:S02]  /*0d70*/  IMAD.MOV R28, RZ, RZ, -R17 ;  /* 0x000000ffff1c7224 */ /* 0x000fe400078e0a11 */
[----:B------:R-:W-:Y:S02]  /*0d80*/  IMAD.MOV R42, RZ, RZ, -R26 ;  /* 0x000000ffff2a7224 */ /* 0x000fe400078e0a1a */
[C---:B------:R-:W-:Y:S02]  /*0d90*/  IMAD R37, R0.reuse, R28, R37 ;  /* 0x0000001c00257224 */ /* 0x040fe400078e0225 */
[C---:B------:R-:W-:Y:S02]  /*0da0*/  IMAD R39, R0.reuse, R42, R39 ;  /* 0x0000002a00277224 */ /* 0x040fe400078e0227 */
[----:B------:R-:W-:Y:S01]  /*0db0*/  IMAD.MOV.U32 R42, RZ, RZ, R44 ;  /* 0x000000ffff2a7224 */ /* 0x000fe200078e002c */
[----:B------:R-:W-:Y:S01]  /*0dc0*/  ISETP.GT.U32.AND P0, PT, R0, R37, PT ;  /* 0x000000250000720c */ /* 0x000fe20003f04070 */
[----:B------:R-:W-:-:S02]  /*0dd0*/  @!P2 IMAD.IADD R31, R31, 0x1, -R0 ;  /* 0x000000011f1fa824 */ /* 0x000fc400078e0a00 */
[----:B------:R-:W-:Y:S02]  /*0de0*/  @!P5 IMAD.IADD R27, R27, 0x1, -R0 ;  /* 0x000000011b1bd824 */ /* 0x000fe400078e0a00 */
[----:B------:R-:W-:Y:S01]  /*0df0*/  @!P1 VIADD R22, R22, 0x1 ;  /* 0x0000000116169836 */ /* 0x000fe20000000000 */
[-C--:B------:R-:W-:Y:S01]  /*0e00*/  ISETP.GE.U32.AND P1, PT, R31, R0.reuse, PT ;  /* 0x000000001f00720c */ /* 0x080fe20003f26070 */
[----:B------:R-:W-:Y:S01]  /*0e10*/  IMAD.HI.U32 R24, R15, R43, RZ ;  /* 0x0000002b0f187227 */ /* 0x000fe200078e00ff */
[----:B------:R-:W-:-:S03]  /*0e20*/  ISETP.GE.U32.AND P3, PT, R27, R0, PT ;  /* 0x000000001b00720c */ /* 0x000fc60003f66070 */
[----:B------:R-:W-:Y:S02]  /*0e30*/  IMAD.HI.U32 R15, R15, R42, RZ ;  /* 0x0000002a0f0f7227 */ /* 0x000fe400078e00ff */
[----:B------:R-:W-:Y:S02]  /*0e40*/  @!P0 IADD3 R17, PT, PT, R17, 0x1, RZ ;  /* 0x0000000111118810 */ /* 0x000fe40007ffe0ff */
[----:B------:R-:W-:Y:S01]  /*0e50*/  @!P6 IMAD.IADD R35, R35, 0x1, -R0 ;  /* 0x000000012323e824 */ /* 0x000fe200078e0a00 */
[----:B------:R-:W-:Y:S01]  /*0e60*/  IADD3 R27, PT, PT, -R15, RZ, RZ ;  /* 0x000000ff0f1b7210 */ /* 0x000fe20007ffe1ff */
[----:B------:R-:W-:Y:S01]  /*0e70*/  @P4 VIADD R22, R22, 0x1 ;  /* 0x0000000116164836 */ /* 0x000fe20000000000 */
[C---:B------:R-:W-:Y:S01]  /*0e80*/  ISETP.GT.U32.AND P4, PT, R0.reuse, R39, PT ;  /* 0x000000270000720c */ /* 0x040fe20003f84070 */
[----:B------:R-:W-:Y:S02]  /*0e90*/  IMAD.MOV R28, RZ, RZ, -R24 ;  /* 0x000000ffff1c7224 */ /* 0x000fe400078e0a18 */
[----:B------:R-:W-:Y:S01]  /*0ea0*/  @!P5 VIADD R19, R19, 0x1 ;  /* 0x000000011313d836 */ /* 0x000fe20000000000 */
[----:B------:R-:W-:Y:S01]  /*0eb0*/  ISETP.GE.U32.AND P5, PT, R35, R0, PT ;  /* 0x000000002300720c */ /* 0x000fe20003fa6070 */
[----:B------:R-:W-:-:S02]  /*0ec0*/  IMAD R29, R0, R28, R43 ;  /* 0x0000001c001d7224 */ /* 0x000fc400078e022b */
[C---:B------:R-:W-:Y:S01]  /*0ed0*/  IMAD R27, R0.reuse, R27, R42 ;  /* 0x0000001b001b7224 */ /* 0x040fe200078e022a */
[----:B------:R-:W-:Y:S01]  /*0ee0*/  @P3 IADD3 R19, PT, PT, R19, 0x1, RZ ;  /* 0x0000000113133810 */ /* 0x000fe20007ffe0ff */
[----:B------:R-:W-:Y:S01]  /*0ef0*/  @!P2 VIADD R25, R25, 0x1 ;  /* 0x000000011919a836 */ /* 0x000fe20000000000 */
[----:B------:R-:W-:Y:S01]  /*0f00*/  ISETP.GT.U32.AND P2, PT, R0, R29, PT ;  /* 0x0000001d0000720c */ /* 0x000fe20003f44070 */
[--C-:B------:R-:W-:Y:S01]  /*0f10*/  @!P0 IMAD.IADD R37, R37, 0x1, -R0.reuse ;  /* 0x0000000125258824 */ /* 0x100fe200078e0a00 */
[----:B------:R-:W-:Y:S01]  /*0f20*/  LOP3.LUT R42, R2, 0xf, RZ, 0xc0, !PT ;  /* 0x0000000f022a7812 */ /* 0x000fe200078ec0ff */
[----:B------:R-:W-:Y:S01]  /*0f30*/  @P1 VIADD R25, R25, 0x1 ;  /* 0x0000000119191836 */ /* 0x000fe20000000000 */
[----:B------:R-:W-:Y:S01]  /*0f40*/  ISETP.GT.U32.AND P1, PT, R0, R27, PT ;  /* 0x0000001b0000720c */ /* 0x000fe20003f24070 */
[----:B------:R-:W-:Y:S01]  /*0f50*/  @!P6 VIADD R23, R23, 0x1 ;  /* 0x000000011717e836 */ /* 0x000fe20000000000 */
[-C--:B------:R-:W-:Y:S01]  /*0f60*/  ISETP.GE.U32.AND P3, PT, R37, R0.reuse, PT ;  /* 0x000000002500720c */ /* 0x080fe20003f66070 */
[--C-:B------:R-:W-:Y:S01]  /*0f70*/  @!P4 IMAD.IADD R39, R39, 0x1, -R0.reuse ;  /* 0x000000012727c824 */ /* 0x100fe200078e0a00 */
[----:B0-----:R-:W-:Y:S01]  /*0f80*/  ISETP.GE.AND P6, PT, R13, UR4, PT ;  /* 0x000000040d007c0c */ /* 0x001fe2000bfc6270 */
[----:B------:R-:W-:Y:S01]  /*0f90*/  @P5 VIADD R23, R23, 0x1 ;  /* 0x0000000117175836 */ /* 0x000fe20000000000 */
[-C--:B------:R-:W-:Y:S01]  /*0fa0*/  LOP3.LUT R13, R34, R41.reuse, RZ, 0x3c, !PT ;  /* 0x00000029220d7212 */ /* 0x080fe200078e3cff */
[----:B------:R-:W-:Y:S01]  /*0fb0*/  @!P4 VIADD R26, R26, 0x1 ;  /* 0x000000011a1ac836 */ /* 0x000fe20000000000 */
[----:B------:R-:W-:Y:S01]  /*0fc0*/  ISETP.GE.U32.AND P5, PT, R39, R0, PT ;  /* 0x000000002700720c */ /* 0x000fe20003fa6070 */
[--C-:B------:R-:W-:Y:S01]  /*0fd0*/  @!P2 IMAD.IADD R29, R29, 0x1, -R0.reuse ;  /* 0x000000011d1da824 */ /* 0x100fe200078e0a00 */
[----:B------:R-:W-:Y:S01]  /*0fe0*/  ISETP.LT.AND P6, PT, R14, R12, !P6 ;  /* 0x0000000c0e00720c */ /* 0x000fe200077c1270 */
[----:B------:R-:W-:Y:S01]  /*0ff0*/  UMOV UR4, 0x400 ;  /* 0x0000040000047882 */ /* 0x000fe20000000000 */
[-C--:B------:R-:W-:Y:S01]  /*1000*/  LOP3.LUT R12, R16, R41.reuse, RZ, 0x3c, !PT ;  /* 0x00000029100c7212 */ /* 0x080fe200078e3cff */
[----:B------:R-:W-:Y:S01]  /*1010*/  @!P1 IMAD.IADD R27, R27, 0x1, -R0 ;  /* 0x000000011b1b9824 */ /* 0x000fe200078e0a00 */
[----:B------:R-:W-:Y:S01]  /*1020*/  ISETP.GE.AND P0, PT, R13, RZ, PT ;  /* 0x000000ff0d00720c */ /* 0x000fe20003f06270 */
[----:B------:R-:W-:Y:S01]  /*1030*/  @P3 VIADD R17, R17, 0x1 ;  /* 0x0000000111113836 */ /* 0x000fe20000000000 */
[-C--:B------:R-:W-:Y:S01]  /*1040*/  ISETP.GE.U32.AND P3, PT, R29, R0.reuse, PT ;  /* 0x000000001d00720c */ /* 0x080fe20003f66070 */
[----:B------:R-:W-:Y:S01]  /*1050*/  @!P1 VIADD R15, R15, 0x1 ;  /* 0x000000010f0f9836 */ /* 0x000fe20000000000 */
[----:B------:R-:W-:Y:S01]  /*1060*/  ISETP.GE.U32.AND P4, PT, R27, R0, PT ;  /* 0x000000001b00720c */ /* 0x000fe20003f86070 */
[----:B------:R-:W-:Y:S01]  /*1070*/  UIADD3 UR5, UPT, UPT, UR4, 0x1000, URZ ;  /* 0x0000100004057890 */ /* 0x000fe2000fffe0ff */
[-C--:B------:R-:W-:Y:S01]  /*1080*/  LOP3.LUT R0, R36, R41.reuse, RZ, 0x3c, !PT ;  /* 0x0000002924007212 */ /* 0x080fe200078e3cff */
[----:B------:R-:W-:Y:S01]  /*1090*/  @P5 VIADD R26, R26, 0x1 ;  /* 0x000000011a1a5836 */ /* 0x000fe20000000000 */
[----:B------:R-:W-:Y:S01]  /*10a0*/  ISETP.GE.AND P5, PT, R12, RZ, PT ;  /* 0x000000ff0c00720c */ /* 0x000fe20003fa6270 */
[----:B-1----:R-:W-:Y:S01]  /*10b0*/  ULEA UR4, UR7, UR4, 0x18 ;  /* 0x0000000407047291 */ /* 0x002fe2000f8ec0ff */
[----:B------:R-:W-:Y:S01]  /*10c0*/  @!P2 IADD3 R24, PT, PT, R24, 0x1, RZ ;  /* 0x000000011818a810 */ /* 0x000fe20007ffe0ff */
[----:B------:R-:W-:Y:S01]  /*10d0*/  IMAD.SHL.U32 R2, R2, 0x2, RZ ;  /* 0x0000000202027824 */ /* 0x000fe200078e00ff */
[----:B------:R-:W-:Y:S01]  /*10e0*/  ISETP.GE.AND P2, PT, R0, RZ, PT ;  /* 0x000000ff0000720c */ /* 0x000fe20003f46270 */
[----:B------:R-:W-:Y:S01]  /*10f0*/  @!P0 IMAD.MOV R22, RZ, RZ, -R22 ;  /* 0x000000ffff168224 */ /* 0x000fe200078e0a16 */
[-C--:B------:R-:W-:Y:S01]  /*1100*/  LOP3.LUT R0, R18, R41.reuse, RZ, 0x3c, !PT ;  /* 0x0000002912007212 */ /* 0x080fe200078e3cff */
[----:B------:R-:W-:Y:S01]  /*1110*/  @P3 VIADD R24, R24, 0x1 ;  /* 0x0000000118183836 */ /* 0x000fe20000000000 */
[-C--:B------:R-:W-:Y:S01]  /*1120*/  LOP3.LUT R12, R38, R41.reuse, RZ, 0x3c, !PT ;  /* 0x00000029260c7212 */ /* 0x080fe200078e3cff */
[----:B------:R-:W-:Y:S01]  /*1130*/  @P4 VIADD R15, R15, 0x1 ;  /* 0x000000010f0f4836 */ /* 0x000fe20000000000 */
[-C--:B------:R-:W-:Y:S01]  /*1140*/  LOP3.LUT R13, R30, R41.reuse, RZ, 0x3c, !PT ;  /* 0x000000291e0d7212 */ /* 0x080fe200078e3cff */
[----:B------:R-:W-:Y:S01]  /*1150*/  IMAD.MOV.U32 R28, RZ, RZ, R24 ;  /* 0x000000ffff1c7224 */ /* 0x000fe200078e0018 */
[----:B------:R-:W-:Y:S01]  /*1160*/  ISETP.GE.AND P1, PT, R0, RZ, PT ;  /* 0x000000ff0000720c */ /* 0x000fe20003f26270 */
[----:B------:R-:W-:Y:S01]  /*1170*/  ULEA UR5, UR7, UR5, 0x18 ;  /* 0x0000000507057291 */ /* 0x000fe2000f8ec0ff */
[----:B------:R-:W-:Y:S01]  /*1180*/  ISETP.GE.AND P3, PT, R12, RZ, PT ;  /* 0x000000ff0c00720c */ /* 0x000fe20003f66270 */
[----:B------:R-:W-:Y:S01]  /*1190*/  IMAD.MOV.U32 R43, RZ, RZ, RZ ;  /* 0x000000ffff2b7224 */ /* 0x000fe200078e00ff */
[-C--:B------:R-:W-:Y:S01]  /*11a0*/  LOP3.LUT R0, R40, R41.reuse, RZ, 0x3c, !PT ;  /* 0x0000002928007212 */ /* 0x080fe200078e3cff */
[----:B------:R-:W-:Y:S01]  /*11b0*/  @!P2 IMAD.MOV R25, RZ, RZ, -R25 ;  /* 0x000000ffff19a224 */ /* 0x000fe200078e0a19 */
[----:B------:R-:W-:-:S02]  /*11c0*/  LOP3.LUT R12, R32, R41, RZ, 0x3c, !PT ;  /* 0x00000029200c7212 */ /* 0x000fc400078e3cff */
[----:B------:R-:W-:Y:S02]  /*11d0*/  ISETP.GE.AND P4, PT, R13, RZ, PT ;  /* 0x000000ff0d00720c */ /* 0x000fe40003f86270 */
[----:B------:R-:W-:Y:S01]  /*11e0*/  ISETP.GE.AND P0, PT, R0, RZ, PT ;  /* 0x000000ff0000720c */ /* 0x000fe20003f06270 */
[----:B------:R-:W-:Y:S01]  /*11f0*/  IMAD.MOV.U32 R0, RZ, RZ, R23 ;  /* 0x000000ffff007224 */ /* 0x000fe200078e0017 */
[----:B------:R-:W-:Y:S02]  /*1200*/  @!P5 IADD3 R19, PT, PT, -R19, RZ, RZ ;  /* 0x000000ff1313d210 */ /* 0x000fe40007ffe1ff */
[----:B------:R-:W-:Y:S01]  /*1210*/  ISETP.GE.AND P5, PT, R12, RZ, PT ;  /* 0x000000ff0c00720c */ /* 0x000fe20003fa6270 */
[----:B------:R-:W-:Y:S01]  /*1220*/  IMAD.MOV.U32 R12, RZ, RZ, R26 ;  /* 0x000000ffff0c7224 */ /* 0x000fe200078e001a */
[----:B------:R-:W-:Y:S01]  /*1230*/  ISETP.NE.AND P2, PT, R41, RZ, PT ;  /* 0x000000ff2900720c */ /* 0x000fe20003f45270 */
[----:B------:R-:W-:Y:S01]  /*1240*/  @!P3 IMAD.MOV R17, RZ, RZ, -R17 ;  /* 0x000000ffff11b224 */ /* 0x000fe200078e0a11 */
[----:B------:R-:W-:-:S02]  /*1250*/  LOP3.LUT R29, RZ, R41, RZ, 0x33, !PT ;  /* 0x00000029ff1d7212 */ /* 0x000fc400078e33ff */
[----:B------:R-:W-:Y:S01]  /*1260*/  @!P1 IADD3 R0, PT, PT, -R0, RZ, RZ ;  /* 0x000000ff00009210 */ /* 0x000fe20007ffe1ff */
[----:B------:R-:W-:Y:S01]  /*1270*/  @!P4 IMAD.MOV R12, RZ, RZ, -R12 ;  /* 0x000000ffff0cc224 */ /* 0x000fe200078e0a0c */
[C---:B------:R-:W-:Y:S01]  /*1280*/  SEL R22, R29.reuse, R22, !P2 ;  /* 0x000000161d167207 */ /* 0x040fe20005000000 */
[----:B------:R-:W-:Y:S01]  /*1290*/  @!P0 IMAD.MOV R28, RZ, RZ, -R28 ;  /* 0x000000ffff1c8224 */ /* 0x000fe200078e0a1c */
[C---:B------:R-:W-:Y:S02]  /*12a0*/  SEL R24, R29.reuse, R25, !P2 ;  /* 0x000000191d187207 */ /* 0x040fe40005000000 */
[C---:B------:R-:W-:Y:S01]  /*12b0*/  SEL R25, R29.reuse, R0, !P2 ;  /* 0x000000001d197207 */ /* 0x040fe20005000000 */
[----:B------:R-:W-:Y:S01]  /*12c0*/  @!P5 IMAD.MOV R15, RZ, RZ, -R15 ;  /* 0x000000ffff0fd224 */ /* 0x000fe200078e0a0f */
[C---:B------:R-:W-:Y:S01]  /*12d0*/  SEL R27, R29.reuse, R12, !P2 ;  /* 0x0000000c1d1b7207 */ /* 0x040fe20005000000 */
[----:B------:R-:W-:Y:S01]  /*12e0*/  IMAD.MOV R12, RZ, RZ, -R24 ;  /* 0x000000ffff0c7224 */ /* 0x000fe200078e0a18 */
[----:B------:R-:W-:Y:S01]  /*12f0*/  IADD3 R0, PT, PT, -R22, RZ, RZ ;  /* 0x000000ff16007210 */ /* 0x000fe20007ffe1ff */
[----:B------:R-:W-:Y:S01]  /*1300*/  IMAD.MOV R37, RZ, RZ, -R25 ;  /* 0x000000ffff257224 */ /* 0x000fe200078e0a19 */
[----:B------:R-:W-:Y:S01]  /*1310*/  SEL R23, R29, R19, !P2 ;  /* 0x000000131d177207 */ /* 0x000fe20005000000 */
[----:B------:R-:W-:Y:S01]  /*1320*/  IMAD R36, R41, R12, R36 ;  /* 0x0000000c29247224 */ /* 0x000fe200078e0224 */
[----:B------:R-:W-:Y:S01]  /*1330*/  SEL R26, R29, R17, !P2 ;  /* 0x000000111d1a7207 */ /* 0x000fe20005000000 */
[----:B------:R-:W-:Y:S01]  /*1340*/  IMAD R34, R41, R0, R34 ;  /* 0x0000000029227224 */ /* 0x000fe200078e0222 */
[C---:B------:R-:W-:Y:S01]  /*1350*/  SEL R28, R29.reuse, R28, !P2 ;  /* 0x0000001c1d1c7207 */ /* 0x040fe20005000000 */
[----:B------:R-:W-:Y:S01]  /*1360*/  IMAD.MOV R35, RZ, RZ, -R23 ;  /* 0x000000ffff237224 */ /* 0x000fe200078e0a17 */
[----:B------:R-:W-:Y:S01]  /*1370*/  SEL R29, R29, R15, !P2 ;  /* 0x0000000f1d1d7207 */ /* 0x000fe20005000000 */
[----:B------:R-:W-:Y:S01]  /*1380*/  IMAD.MOV R0, RZ, RZ, -R26 ;  /* 0x000000ffff007224 */ /* 0x000fe200078e0a1a */
[----:B------:R-:W-:Y:S01]  /*1390*/  IADD3 R39, PT, PT, -R27, RZ, RZ ;  /* 0x000000ff1b277210 */ /* 0x000fe20007ffe1ff */
[----:B------:R-:W-:Y:S01]  /*13a0*/  IMAD.MOV R12, RZ, RZ, -R28 ;  /* 0x000000ffff0c7224 */ /* 0x000fe200078e0a1c */
[----:B------:R-:W-:Y:S01]  /*13b0*/  LEA R44, R45, UR4, 0x9 ;  /* 0x000000042d2c7c11 */ /* 0x000fe2000f8e48ff */
[----:B------:R-:W-:Y:S01]  /*13c0*/  IMAD.MOV R13, RZ, RZ, -R29 ;  /* 0x000000ffff0d7224 */ /* 0x000fe200078e0a1d */
[----:B------:R-:W-:Y:S01]  /*13d0*/  P2R R47, PR, RZ, 0x40 ;  /* 0x00000040ff2f7803 */ /* 0x000fe20000000000 */
[----:B------:R-:W-:Y:S01]  /*13e0*/  IMAD R35, R41, R35, R16 ;  /* 0x0000002329237224 */ /* 0x000fe200078e0210 */
[----:B------:R-:W-:Y:S01]  /*13f0*/  LEA R45, R45, UR5, 0x9 ;  /* 0x000000052d2d7c11 */ /* 0x000fe2000f8e48ff */
[----:B------:R-:W-:-:S02]  /*1400*/  IMAD R37, R41, R37, R18 ;  /* 0x0000002529257224 */ /* 0x000fc400078e0212 */
[C---:B------:R-:W-:Y:S02]  /*1410*/  IMAD R38, R41.reuse, R0, R38 ;  /* 0x0000000029267224 */ /* 0x040fe400078e0226 */
[C---:B------:R-:W-:Y:S01]  /*1420*/  IMAD R39, R41.reuse, R39, R30 ;  /* 0x0000002729277224 */ /* 0x040fe200078e021e */
[----:B------:R-:W-:Y:S01]  /*1430*/  CS2R R30, SRZ ;  /* 0x00000000001e7805 */ /* 0x000fe2000001ff00 */
[C---:B------:R-:W-:Y:S02]  /*1440*/  IMAD R40, R41.reuse, R12, R40 ;  /* 0x0000000c29287224 */ /* 0x040fe400078e0228 */
[----:B------:R-:W-:Y:S01]  /*1450*/  IMAD R41, R41, R13, R32 ;  /* 0x0000000d29297224 */ /* 0x000fe200078e0220 */
[----:B------:R-:W-:Y:S02]  /*1460*/  LOP3.LUT R13, R2, 0x3e, RZ, 0xc0, !PT ;  /* 0x0000003e020d7812 */ /* 0x000fe400078ec0ff */
[----:B------:R-:W-:-:S03]  /*1470*/  MOV R32, RZ ;  /* 0x000000ff00207202 */ /* 0x000fc60000000f00 */
[----:B---34-:R-:W-:-:S07]  /*1480*/  IMAD.IADD R46, R44, 0x1, R13 ;  /* 0x000000012c2e7824 */ /* 0x018fce00078e020d */
.L_x_2:
[----:B------:R-:W-:Y:S01]  /*1490*/  IMAD.IADD R13, R42, 0x1, R43 ;  /* 0x000000012a0d7824 */ /* 0x000fe200078e022b */
[----:B0-----:R-:W-:-:S03]  /*14a0*/  PRMT R50, RZ, 0x7610, R50 ;  /* 0x00007610ff327816 */ /* 0x001fc60000000032 */
[----:B------:R-:W-:-:S05]  /*14b0*/  IMAD.HI.U32 R0, R13, 0x38e38e39, RZ ;  /* 0x38e38e390d007827 */ /* 0x000fca00078e00ff */
[----:B------:R-:W-:-:S05]  /*14c0*/  SHF.R.U32.HI R0, RZ, 0x1, R0 ;  /* 0x00000001ff007819 */ /* 0x000fca0000011600 */
[----:B------:R-:W-:-:S05]  /*14d0*/  IMAD R13, R0, -0x9, R13 ;  /* 0xfffffff7000d7824 */ /* 0x000fca00078e020d */
[----:B------:R-:W-:-:S05]  /*14e0*/  PRMT R2, R13, 0x9910, RZ ;  /* 0x000099100d027816 */ /* 0x000fca00000000ff */
[----:B------:R-:W-:-:S05]  /*14f0*/  IMAD R2, R2, 0x56, RZ ;  /* 0x0000005602027824 */ /* 0x000fca00078e02ff */
[----:B------:R-:W-:-:S04]  /*1500*/  LOP3.LUT R2, R2, 0xffff, RZ, 0xc0, !PT ;  /* 0x0000ffff02027812 */ /* 0x000fc800078ec0ff */
[----:B------:R-:W-:-:S04]  /*1510*/  SHF.R.U32.HI R2, RZ, 0x8, R2 ;  /* 0x00000008ff027819 */ /* 0x000fc80000011602 */
[C---:B------:R-:W-:Y:S02]  /*1520*/  PRMT R12, R2.reuse, 0x9910, RZ ;  /* 0x00009910020c7816 */ /* 0x040fe400000000ff */
[----:B------:R-:W-:-:S03]  /*1530*/  LOP3.LUT R2, R2, 0xffff, RZ, 0xc0, !PT ;  /* 0x0000ffff02027812 */ /* 0x000fc600078ec0ff */
[----:B------:R-:W-:Y:S01]  /*1540*/  IMAD R12, R12, 0x3, RZ ;  /* 0x000000030c0c7824 */ /* 0x000fe200078e02ff */
[----:B------:R-:W-:-:S03]  /*1550*/  SHF.L.U32 R2, R2, 0x2, RZ ;  /* 0x0000000202027819 */ /* 0x000fc600000006ff */
[----:B------:R-:W-:Y:S01]  /*1560*/  IMAD.MOV R12, RZ, RZ, -R12 ;  /* 0x000000ffff0c7224 */ /* 0x000fe200078e0a0c */
[C---:B------:R-:W-:Y:S02]  /*1570*/  ISETP.EQ.AND P5, PT, R2.reuse, RZ, PT ;  /* 0x000000ff0200720c */ /* 0x040fe40003fa2270 */
[----:B------:R-:W-:Y:S02]  /*1580*/  ISETP.EQ.AND P3, PT, R2, 0x4, PT ;  /* 0x000000040200780c */ /* 0x000fe40003f62270 */
[----:B------:R-:W-:Y:S02]  /*1590*/  PRMT R12, R12, 0x7710, RZ ;  /* 0x000077100c0c7816 */ /* 0x000fe400000000ff */
[----:B------:R-:W-:-:S03]  /*15a0*/  ISETP.EQ.AND P1, PT, R2, 0x8, PT ;  /* 0x000000080200780c */ /* 0x000fc60003f22270 */
[----:B------:R-:W-:-:S05]  /*15b0*/  IMAD.IADD R13, R13, 0x1, R12 ;  /* 0x000000010d0d7824 */ /* 0x000fca00078e020c */
[----:B------:R-:W-:-:S05]  /*15c0*/  LOP3.LUT R13, R13, 0xff, RZ, 0xc0, !PT ;  /* 0x000000ff0d0d7812 */ /* 0x000fca00078ec0ff */
[----:B------:R-:W-:-:S05]  /*15d0*/  IMAD.SHL.U32 R13, R13, 0x4, RZ ;  /* 0x000000040d0d7824 */ /* 0x000fca00078e00ff */
[C---:B------:R-:W-:Y:S02]  /*15e0*/  ISETP.EQ.AND P4, PT, R13.reuse, RZ, PT ;  /* 0x000000ff0d00720c */ /* 0x040fe40003f82270 */
[C---:B------:R-:W-:Y:S02]  /*15f0*/  ISETP.EQ.AND P2, PT, R13.reuse, 0x4, PT ;  /* 0x000000040d00780c */ /* 0x040fe40003f42270 */
[----:B------:R-:W-:Y:S01]  /*1600*/  ISETP.EQ.AND P0, PT, R13, 0x8, PT ;  /* 0x000000080d00780c */ /* 0x000fe20003f02270 */
[----:B------:R-:W-:Y:S02]  /*1610*/  @P5 IMAD.MOV.U32 R13, RZ, RZ, RZ ;  /* 0x000000ffff0d5224 */ /* 0x000fe400078e00ff */
[----:B------:R-:W-:Y:S02]  /*1620*/  @P3 IMAD.MOV.U32 R13, RZ, RZ, 0x1 ;  /* 0x00000001ff0d3424 */ /* 0x000fe400078e00ff */
[----:B------:R-:W-:-:S04]  /*1630*/  @P1 IMAD.MOV.U32 R13, RZ, RZ, 0x2 ;  /* 0x00000002ff0d1424 */ /* 0x000fc800078e00ff */
[----:B------:R-:W-:Y:S02]  /*1640*/  @P4 IMAD.MOV.U32 R15, RZ, RZ, RZ ;  /* 0x000000ffff0f4224 */ /* 0x000fe400078e00ff */
[----:B------:R-:W-:Y:S01]  /*1650*/  @P2 MOV R15, 0x1 ;  /* 0x00000001000f2802 */ /* 0x000fe20000000f00 */
[----:B------:R-:W-:Y:S02]  /*1660*/  IMAD.IADD R12, R22, 0x1, R13 ;  /* 0x00000001160c7824 */ /* 0x000fe400078e020d */
[----:B------:R-:W-:Y:S02]  /*1670*/  @P0 IMAD.MOV.U32 R15, RZ, RZ, 0x2 ;  /* 0x00000002ff0f0424 */ /* 0x000fe400078e00ff */
[----:B------:R-:W-:Y:S01]  /*1680*/  @P4 IMAD.MOV.U32 R18, RZ, RZ, RZ ;  /* 0x000000ffff124224 */ /* 0x000fe200078e00ff */
[----:B------:R-:W-:Y:S01]  /*1690*/  ISETP.GE.AND P6, PT, R12, UR10, PT ;  /* 0x0000000a0c007c0c */ /* 0x000fe2000bfc6270 */
[----:B------:R-:W-:Y:S02]  /*16a0*/  IMAD.IADD R13, R34, 0x1, R15 ;  /* 0x00000001220d7824 */ /* 0x000fe400078e020f */
[----:B------:R-:W-:Y:S01]  /*16b0*/  @P2 IMAD.MOV.U32 R18, RZ, RZ, 0x1 ;  /* 0x00000001ff122424 */ /* 0x000fe200078e00ff */
[----:B------:R-:W-:Y:S01]  /*16c0*/  ISETP.GT.AND P6, PT, R12, -0x1, !P6 ;  /* 0xffffffff0c00780c */ /* 0x000fe200077c4270 */
[----:B------:R-:W-:Y:S01]  /*16d0*/  @P4 IMAD.MOV.U32 R17, RZ, RZ, RZ ;  /* 0x000000ffff114224 */ /* 0x000fe200078e00ff */
[C---:B------:R-:W-:Y:S01]  /*16e0*/  ISETP.GE.AND P5, PT, R13.reuse, UR11, PT ;  /* 0x0000000b0d007c0c */ /* 0x040fe2000bfa6270 */
[----:B------:R-:W-:Y:S01]  /*16f0*/  @P2 IMAD.MOV.U32 R17, RZ, RZ, 0x1 ;  /* 0x00000001ff112424 */ /* 0x000fe200078e00ff */
[----:B------:R-:W-:Y:S01]  /*1700*/  @P0 MOV R18, 0x2 ;  /* 0x0000000200120802 */ /* 0x000fe20000000f00 */
[----:B------:R-:W-:Y:S01]  /*1710*/  @P0 IMAD.MOV.U32 R17, RZ, RZ, 0x2 ;  /* 0x00000002ff110424 */ /* 0x000fe200078e00ff */
[----:B------:R-:W-:-:S03]  /*1720*/  ISETP.GT.AND P5, PT, R13, -0x1, !P5 ;  /* 0xffffffff0d00780c */ /* 0x000fc60006fa4270 */
[----:B------:R-:W-:Y:S01]  /*1730*/  IMAD.IADD R18, R35, 0x1, R18 ;  /* 0x0000000123127824 */ /* 0x000fe200078e0212 */
[----:B------:R-:W-:Y:S02]  /*1740*/  PLOP3.LUT P5, PT, P5, P6, PT, 0x80, 0x8 ;  /* 0x000000000008781c */ /* 0x000fe40002fad070 */
[----:B------:R-:W-:Y:S02]  /*1750*/  ISETP.EQ.AND P6, PT, R2, RZ, PT ;  /* 0x000000ff0200720c */ /* 0x000fe40003fc2270 */
[----:B------:R-:W-:Y:S02]  /*1760*/  P2R R49, PR, RZ, 0x20 ;  /* 0x00000020ff317803 */ /* 0x000fe40000000000 */
[----:B------:R-:W-:-:S09]  /*1770*/  IADD3 R17, PT, PT, R36, R17, RZ ;  /* 0x0000001124117210 */ /* 0x000fd20007ffe0ff */
[----:B------:R-:W-:Y:S01]  /*1780*/  @P6 MOV R48, RZ ;  /* 0x000000ff00306202 */ /* 0x000fe20000000f00 */
[----:B------:R-:W-:Y:S01]  /*1790*/  @P3 IMAD.MOV.U32 R48, RZ, RZ, 0x1 ;  /* 0x00000001ff303424 */ /* 0x000fe200078e00ff */
[----:B------:R-:W-:Y:S01]  /*17a0*/  ISETP.GE.AND P6, PT, R18, UR11, PT ;  /* 0x0000000b12007c0c */ /* 0x000fe2000bfc6270 */
[----:B------:R-:W-:-:S03]  /*17b0*/  @P1 IMAD.MOV.U32 R48, RZ, RZ, 0x2 ;  /* 0x00000002ff301424 */ /* 0x000fc600078e00ff */
[----:B------:R-:W-:Y:S01]  /*17c0*/  ISETP.GT.AND P6, PT, R18, -0x1, !P6 ;  /* 0xffffffff1200780c */ /* 0x000fe200077c4270 */
[----:B------:R-:W-:-:S05]  /*17d0*/  IMAD.IADD R48, R23, 0x1, R48 ;  /* 0x0000000117307824 */ /* 0x000fca00078e0230 */
[----:B------:R-:W-:-:S04]  /*17e0*/  ISETP.GE.AND P5, PT, R48, UR10, PT ;  /* 0x0000000a30007c0c */ /* 0x000fc8000bfa6270 */
[----:B------:R-:W-:-:S04]  /*17f0*/  ISETP.GT.AND P5, PT, R48, -0x1, !P5 ;  /* 0xffffffff3000780c */ /* 0x000fc80006fa4270 */
[----:B------:R-:W-:Y:S02]  /*1800*/  PLOP3.LUT P5, PT, P6, P5, PT, 0x80, 0x8 ;  /* 0x000000000008781c */ /* 0x000fe400037ab070 */
[----:B------:R-:W-:Y:S02]  /*1810*/  ISETP.EQ.AND P6, PT, R2, RZ, PT ;  /* 0x000000ff0200720c */ /* 0x000fe40003fc2270 */
[----:B------:R-:W-:Y:S02]  /*1820*/  P2R R14, PR, RZ, 0x20 ;  /* 0x00000020ff0e7803 */ /* 0x000fe40000000000 */
[----:B------:R-:W-:-:S04]  /*1830*/  ISETP.GE.AND P5, PT, R17, UR11, PT ;  /* 0x0000000b11007c0c */ /* 0x000fc8000bfa6270 */
[----:B------:R-:W-:-:S05]  /*1840*/  ISETP.GT.AND P5, PT, R17, -0x1, !P5 ;  /* 0xffffffff1100780c */ /* 0x000fca0006fa4270 */
[----:B------:R-:W-:Y:S01]  /*1850*/  @P6 IMAD.MOV.U32 R15, RZ, RZ, RZ ;  /* 0x000000ffff0f6224 */ /* 0x000fe200078e00ff */
[----:B------:R-:W-:Y:S01]  /*1860*/  @P3 MOV R15, 0x1 ;  /* 0x00000001000f3802 */ /* 0x000fe20000000f00 */
[----:B------:R-:W-:-:S04]  /*1870*/  @P1 IMAD.MOV.U32 R15, RZ, RZ, 0x2 ;  /* 0x00000002ff0f1424 */ /* 0x000fc800078e00ff */
[----:B------:R-:W-:-:S05]  /*1880*/  IMAD.IADD R16, R24, 0x1, R15 ;  /* 0x0000000118107824 */ /* 0x000fca00078e020f */
[----:B------:R-:W-:-:S04]  /*1890*/  ISETP.GE.AND P6, PT, R16, UR10, PT ;  /* 0x0000000a10007c0c */ /* 0x000fc8000bfc6270 */
[----:B------:R-:W-:-:S04]  /*18a0*/  ISETP.GT.AND P6, PT, R16, -0x1, !P6 ;  /* 0xffffffff1000780c */ /* 0x000fc800077c4270 */
[----:B------:R-:W-:Y:S02]  /*18b0*/  PLOP3.LUT P6, PT, P5, P6, PT, 0x80, 0x8 ;  /* 0x000000000008781c */ /* 0x000fe40002fcd070 */
[----:B------:R-:W-:Y:S02]  /*18c0*/  ISETP.NE.AND P5, PT, R14, RZ, PT ;  /* 0x000000ff0e00720c */ /* 0x000fe40003fa5270 */
[----:B------:R-:W-:Y:S02]  /*18d0*/  P2R R19, PR, RZ, 0x40 ;  /* 0x00000040ff137803 */ /* 0x000fe40000000000 */
[----:B------:R-:W-:-:S13]  /*18e0*/  ISETP.NE.AND P6, PT, R49, RZ, PT ;  /* 0x000000ff3100720c */ /* 0x000fda0003fc5270 */
[----:B------:R-:W0:Y:S01]  /*18f0*/  @P6 LDC.64 R14, c[0x0][0x380] ;  /* 0x0000e000ff0e6b82 */ /* 0x000e220000000a00 */
[----:B------:R-:W-:-:S04]  /*1900*/  @P6 IMAD R49, R6, UR12, R0 ;  /* 0x0000000c06316c24 */ /* 0x000fc8000f8e0200 */
[----:B------:R-:W-:-:S03]  /*1910*/  @P6 IMAD R12, R49, UR10, R12 ;  /* 0x0000000a310c6c24 */ /* 0x000fc6000f8e020c */
[----:B------:R-:W1:Y:S01]  /*1920*/  @P5 LDC R49, c[0x0][0x39c] ;  /* 0x0000e700ff315b82 */ /* 0x000e620000000800 */
[----:B------:R-:W-:-:S04]  /*1930*/  @P6 IMAD R13, R12, UR11, R13 ;  /* 0x0000000b0c0d6c24 */ /* 0x000fc8000f8e020d */
[----:B0-----:R-:W-:-:S03]  /*1940*/  @P6 IMAD.WIDE R14, R13, 0x2, R14 ;  /* 0x000000020d0e6825 */ /* 0x001fc600078e020e */
[----:B------:R-:W0:Y:S02]  /*1950*/  @P5 LDC.64 R12, c[0x0][0x380] ;  /* 0x0000e000ff0c5b82 */ /* 0x000e240000000a00 */
[----:B------:R-:W2:Y:S01]  /*1960*/  @P6 LDG.E.U16 R50, desc[UR8][R14.64] ;  /* 0x000000080e326981 */ /* 0x000ea2000c1e1500 */
[----:B------:R-:W-:Y:S01]  /*1970*/  ISETP.EQ.AND P6, PT, R2, RZ, PT ;  /* 0x000000ff0200720c */ /* 0x000fe20003fc2270 */
[----:B-1----:R-:W-:-:S04]  /*1980*/  @P5 IMAD R49, R7, R49, R0 ;  /* 0x0000003107315224 */ /* 0x002fc800078e0200 */
[--C-:B------:R-:W-:Y:S01]  /*1990*/  @P5 IMAD R49, R49, UR10, R48.reuse ;  /* 0x0000000a31315c24 */ /* 0x100fe2000f8e0230 */
[----:B------:R-:W-:Y:S02]  /*19a0*/  @P4 CS2R R52, SRZ ;  /* 0x0000000000344805 */ /* 0x000fe4000001ff00 */
[----:B------:R-:W-:Y:S01]  /*19b0*/  PRMT R48, RZ, 0x7610, R48 ;  /* 0x00007610ff307816 */ /* 0x000fe20000000030 */
[----:B------:R-:W-:Y:S02]  /*19c0*/  @P5 IMAD R49, R49, UR11, R18 ;  /* 0x0000000b31315c24 */ /* 0x000fe4000f8e0212 */
[----:B------:R-:W-:Y:S02]  /*19d0*/  @P2 IMAD.MOV.U32 R52, RZ, RZ, 0x1 ;  /* 0x00000001ff342424 */ /* 0x000fe400078e00ff */
[----:B------:R-:W-:Y:S01]  /*19e0*/  @P6 IMAD.MOV.U32 R18, RZ, RZ, RZ ;  /* 0x000000ffff126224 */ /* 0x000fe200078e00ff */
[----:B------:R-:W-:Y:S01]  /*19f0*/  @P0 MOV R52, 0x2 ;  /* 0x0000000200340802 */ /* 0x000fe20000000f00 */
[----:B------:R-:W-:-:S02]  /*1a00*/  @P3 IMAD.MOV.U32 R18, RZ, RZ, 0x1 ;  /* 0x00000001ff123424 */ /* 0x000fc400078e00ff */
[----:B------:R-:W-:Y:S02]  /*1a10*/  @P1 IMAD.MOV.U32 R18, RZ, RZ, 0x2 ;  /* 0x00000002ff121424 */ /* 0x000fe400078e00ff */
[----:B0-----:R-:W-:-:S04]  /*1a20*/  @P5 IMAD.WIDE R12, R49, 0x2, R12 ;  /* 0x00000002310c5825 */ /* 0x001fc800078e020c */
[----:B------:R-:W-:Y:S01]  /*1a30*/  IMAD.IADD R49, R25, 0x1, R18 ;  /* 0x0000000119317824 */ /* 0x000fe200078e0212 */
[----:B------:R0:W3:Y:S01]  /*1a40*/  @P5 LDG.E.U16 R48, desc[UR8][R12.64] ;  /* 0x000000080c305981 */ /* 0x0000e2000c1e1500 */
[----:B------:R-:W-:-:S03]  /*1a50*/  IMAD.IADD R18, R37, 0x1, R52 ;  /* 0x0000000125127824 */ /* 0x000fc600078e0234 */
[C---:B------:R-:W-:Y:S02]  /*1a60*/  ISETP.GE.AND P5, PT, R49.reuse, UR10, PT ;  /* 0x0000000a31007c0c */ /* 0x040fe4000bfa6270 */
[C---:B------:R-:W-:Y:S02]  /*1a70*/  ISETP.GE.AND P6, PT, R18.reuse, UR11, PT ;  /* 0x0000000b12007c0c */ /* 0x040fe4000bfc6270 */
[----:B------:R-:W-:Y:S02]  /*1a80*/  ISETP.GT.AND P5, PT, R49, -0x1, !P5 ;  /* 0xffffffff3100780c */ /* 0x000fe40006fa4270 */
[----:B------:R-:W-:-:S04]  /*1a90*/  ISETP.GT.AND P6, PT, R18, -0x1, !P6 ;  /* 0xffffffff1200780c */ /* 0x000fc800077c4270 */
[----:B------:R-:W-:Y:S02]  /*1aa0*/  PLOP3.LUT P5, PT, P6, P5, PT, 0x80, 0x8 ;  /* 0x000000000008781c */ /* 0x000fe400037ab070 */
[----:B------:R-:W-:-:S13]  /*1ab0*/  ISETP.NE.AND P6, PT, R19, RZ, PT ;  /* 0x000000ff1300720c */ /* 0x000fda0003fc5270 */
[----:B0-----:R-:W0:Y:S08]  /*1ac0*/  @P6 LDC R13, c[0x0][0x39c] ;  /* 0x0000e700ff0d6b82 */ /* 0x001e300000000800 */
[----:B------:R-:W1:Y:S01]  /*1ad0*/  @P6 LDC.64 R14, c[0x0][0x380] ;  /* 0x0000e000ff0e6b82 */ /* 0x000e620000000a00 */
[----:B0-----:R-:W-:-:S04]  /*1ae0*/  @P6 IMAD R13, R8, R13, R0 ;  /* 0x0000000d080d6224 */ /* 0x001fc800078e0200 */
[----:B------:R-:W-:-:S03]  /*1af0*/  @P6 IMAD R16, R13, UR10, R16 ;  /* 0x0000000a0d106c24 */ /* 0x000fc6000f8e0210 */
[----:B------:R-:W0:Y:S01]  /*1b00*/  @P5 LDC.64 R12, c[0x0][0x380] ;  /* 0x0000e000ff0c5b82 */ /* 0x000e220000000a00 */
[----:B------:R-:W-:-:S04]  /*1b10*/  @P6 IMAD R17, R16, UR11, R17 ;  /* 0x0000000b10116c24 */ /* 0x000fc8000f8e0211 */
[----:B-1----:R-:W-:Y:S01]  /*1b20*/  @P6 IMAD.WIDE R14, R17, 0x2, R14 ;  /* 0x00000002110e6825 */ /* 0x002fe200078e020e */
[----:B------:R-:W-:Y:S02]  /*1b30*/  PRMT R17, RZ, 0x7610, R17 ;  /* 0x00007610ff117816 */ /* 0x000fe40000000011 */
[----:B------:R-:W1:Y:S04]  /*1b40*/  @P5 LDC R16, c[0x0][0x39c] ;  /* 0x0000e700ff105b82 */ /* 0x000e680000000800 */
[----:B------:R4:W5:Y:S01]  /*1b50*/  @P6 LDG.E.U16 R17, desc[UR8][R14.64] ;  /* 0x000000080e116981 */ /* 0x000962000c1e1500 */
[----:B------:R-:W-:Y:S01]  /*1b60*/  ISETP.EQ.AND P6, PT, R2, RZ, PT ;  /* 0x000000ff0200720c */ /* 0x000fe20003fc2270 */
[----:B------:R-:W-:Y:S01]  /*1b70*/  @P4 IMAD.MOV.U32 R51, RZ, RZ, RZ ;  /* 0x000000ffff334224 */ /* 0x000fe200078e00ff */
[----:B------:R-:W-:Y:S01]  /*1b80*/  PRMT R19, RZ, 0x7610, R19 ;  /* 0x00007610ff137816 */ /* 0x000fe20000000013 */
[----:B------:R-:W-:-:S02]  /*1b90*/  @P2 IMAD.MOV.U32 R51, RZ, RZ, 0x1 ;  /* 0x00000001ff332424 */ /* 0x000fc400078e00ff */
[----:B-1----:R-:W-:-:S04]  /*1ba0*/  @P5 IMAD R16, R9, R16, R0 ;  /* 0x0000001009105224 */ /* 0x002fc800078e0200 */
[----:B------:R-:W-:-:S04]  /*1bb0*/  @P5 IMAD R49, R16, UR10, R49 ;  /* 0x0000000a10315c24 */ /* 0x000fc8000f8e0231 */
[----:B------:R-:W-:-:S04]  /*1bc0*/  @P5 IMAD R49, R49, UR11, R18 ;  /* 0x0000000b31315c24 */ /* 0x000fc8000f8e0212 */
[----:B0-----:R-:W-:-:S04]  /*1bd0*/  @P5 IMAD.WIDE R12, R49, 0x2, R12 ;  /* 0x00000002310c5825 */ /* 0x001fc800078e020c */
[----:B------:R-:W-:Y:S01]  /*1be0*/  @P6 IMAD.MOV.U32 R49, RZ, RZ, RZ ;  /* 0x000000ffff316224 */ /* 0x000fe200078e00ff */
[----:B------:R-:W-:Y:S01]  /*1bf0*/  @P3 MOV R49, 0x1 ;  /* 0x0000000100313802 */ /* 0x000fe20000000f00 */
[----:B------:R-:W-:Y:S01]  /*1c00*/  @P1 IMAD.MOV.U32 R49, RZ, RZ, 0x2 ;  /* 0x00000002ff311424 */ /* 0x000fe200078e00ff */
[----:B------:R0:W5:Y:S01]  /*1c10*/  @P5 LDG.E.U16 R19, desc[UR8][R12.64] ;  /* 0x000000080c135981 */ /* 0x000162000c1e1500 */
[----:B------:R-:W-:Y:S02]  /*1c20*/  @P0 IMAD.MOV.U32 R51, RZ, RZ, 0x2 ;  /* 0x00000002ff330424 */ /* 0x000fe400078e00ff */
[----:B------:R-:W-:Y:S02]  /*1c30*/  IMAD.IADD R18, R26, 0x1, R49 ;  /* 0x000000011a127824 */ /* 0x000fe400078e0231 */
[----:B------:R-:W-:Y:S01]  /*1c40*/  @P4 IMAD.MOV.U32 R16, RZ, RZ, RZ ;  /* 0x000000ffff104224 */ /* 0x000fe200078e00ff */
[----:B----4-:R-:W-:Y:S01]  /*1c50*/  IADD3 R15, PT, PT, R38, R51, RZ ;  /* 0x00000033260f7210 */ /* 0x010fe20007ffe0ff */
[----:B------:R-:W-:Y:S01]  /*1c60*/  @P2 IMAD.MOV.U32 R16, RZ, RZ, 0x1 ;  /* 0x00000001ff102424 */ /* 0x000fe200078e00ff */
[----:B------:R-:W-:Y:S01]  /*1c70*/  ISETP.GE.AND P6, PT, R18, UR10, PT ;  /* 0x0000000a12007c0c */ /* 0x000fe2000bfc6270 */
[----:B------:R-:W-:Y:S01]  /*1c80*/  @P0 IMAD.MOV.U32 R16, RZ, RZ, 0x2 ;  /* 0x00000002ff100424 */ /* 0x000fe200078e00ff */
[----:B------:R-:W-:-:S02]  /*1c90*/  ISETP.GE.AND P5, PT, R15, UR11, PT ;  /* 0x0000000b0f007c0c */ /* 0x000fc4000bfa6270 */
[----:B------:R-:W-:Y:S01]  /*1ca0*/  ISETP.GT.AND P6, PT, R18, -0x1, !P6 ;  /* 0xffffffff1200780c */ /* 0x000fe200077c4270 */
[----:B------:R-:W-:Y:S01]  /*1cb0*/  IMAD.IADD R16, R39, 0x1, R16 ;  /* 0x0000000127107824 */ /* 0x000fe200078e0210 */
[----:B------:R-:W-:Y:S02]  /*1cc0*/  ISETP.GT.AND P5, PT, R15, -0x1, !P5 ;  /* 0xffffffff0f00780c */ /* 0x000fe40006fa4270 */
[----:B------:R-:W-:Y:S02]  /*1cd0*/  PRMT R51, RZ, 0x7610, R51 ;  /* 0x00007610ff337816 */ /* 0x000fe40000000033 */
[----:B------:R-:W-:Y:S02]  /*1ce0*/  PLOP3.LUT P5, PT, P5, P6, PT, 0x80, 0x8 ;  /* 0x000000000008781c */ /* 0x000fe40002fad070 */
[----:B------:R-:W-:Y:S02]  /*1cf0*/  ISETP.EQ.AND P6, PT, R2, RZ, PT ;  /* 0x000000ff0200720c */ /* 0x000fe40003fc2270 */
[----:B0-----:R-:W-:-:S02]  /*1d00*/  P2R R12, PR, RZ, 0x20 ;  /* 0x00000020ff0c7803 */ /* 0x001fc40000000000 */
[----:B------:R-:W-:-:S04]  /*1d10*/  ISETP.GE.AND P5, PT, R16, UR11, PT ;  /* 0x0000000b10007c0c */ /* 0x000fc8000bfa6270 */
[----:B------:R-:W-:-:S05]  /*1d20*/  ISETP.GT.AND P5, PT, R16, -0x1, !P5 ;  /* 0xffffffff1000780c */ /* 0x000fca0006fa4270 */
[----:B------:R-:W-:Y:S02]  /*1d30*/  @P6 IMAD.MOV.U32 R14, RZ, RZ, RZ ;  /* 0x000000ffff0e6224 */ /* 0x000fe400078e00ff */
[----:B------:R-:W-:Y:S01]  /*1d40*/  @P3 IMAD.MOV.U32 R14, RZ, RZ, 0x1 ;  /* 0x00000001ff0e3424 */ /* 0x000fe200078e00ff */
[----:B------:R-:W-:-:S05]  /*1d50*/  @P1 MOV R14, 0x2 ;  /* 0x00000002000e1802 */ /* 0x000fca0000000f00 */
[----:B------:R-:W-:-:S05]  /*1d60*/  IMAD.IADD R14, R27, 0x1, R14 ;  /* 0x000000011b0e7824 */ /* 0x000fca00078e020e */
[----:B------:R-:W-:-:S04]  /*1d70*/  ISETP.GE.AND P6, PT, R14, UR10, PT ;  /* 0x0000000a0e007c0c */ /* 0x000fc8000bfc6270 */
[----:B------:R-:W-:-:S04]  /*1d80*/  ISETP.GT.AND P6, PT, R14, -0x1, !P6 ;  /* 0xffffffff0e00780c */ /* 0x000fc800077c4270 */
[----:B------:R-:W-:Y:S02]  /*1d90*/  PLOP3.LUT P6, PT, P5, P6, PT, 0x80, 0x8 ;  /* 0x000000000008781c */ /* 0x000fe40002fcd070 */
[----:B------:R-:W-:-:S13]  /*1da0*/  ISETP.NE.AND P5, PT, R12, RZ, PT ;  /* 0x000000ff0c00720c */ /* 0x000fda0003fa5270 */
[----:B------:R-:W0:Y:S08]  /*1db0*/  @P5 LDC R49, c[0x0][0x39c] ;  /* 0x0000e700ff315b82 */ /* 0x000e300000000800 */
[----:B------:R-:W1:Y:S01]  /*1dc0*/  @P5 LDC.64 R12, c[0x0][0x380] ;  /* 0x0000e000ff0c5b82 */ /* 0x000e620000000a00 */
[----:B0-----:R-:W-:-:S04]  /*1dd0*/  @P5 IMAD R49, R10, R49, R0 ;  /* 0x000000310a315224 */ /* 0x001fc800078e0200 */
[----:B------:R-:W-:-:S03]  /*1de0*/  @P5 IMAD R18, R49, UR10, R18 ;  /* 0x0000000a31125c24 */ /* 0x000fc6000f8e0212 */
[----:B------:R-:W0:Y:S01]  /*1df0*/  @P6 LDC R49, c[0x0][0x39c] ;  /* 0x0000e700ff316b82 */ /* 0x000e220000000800 */
[----:B------:R-:W-:-:S04]  /*1e00*/  @P5 IMAD R15, R18, UR11, R15 ;  /* 0x0000000b120f5c24 */ /* 0x000fc8000f8e020f */
[----:B-1----:R-:W-:-:S05]  /*1e10*/  @P5 IMAD.WIDE R12, R15, 0x2, R12 ;  /* 0x000000020f0c5825 */ /* 0x002fca00078e020c */
[----:B------:R1:W4:Y:S01]  /*1e20*/  @P5 LDG.E.U16 R51, desc[UR8][R12.64] ;  /* 0x000000080c335981 */ /* 0x000322000c1e1500 */
[----:B------:R-:W-:Y:S01]  /*1e30*/  ISETP.EQ.AND P5, PT, R2, RZ, PT ;  /* 0x000000ff0200720c */ /* 0x000fe20003fa2270 */
[----:B------:R-:W-:Y:S02]  /*1e40*/  @P2 IMAD.MOV.U32 R53, RZ, RZ, 0x1 ;  /* 0x00000001ff352424 */ /* 0x000fe400078e00ff */
[----:B------:R-:W-:Y:S01]  /*1e50*/  @P0 IMAD.MOV.U32 R53, RZ, RZ, 0x2 ;  /* 0x00000002ff350424 */ /* 0x000fe200078e00ff */
[----:B-1----:R-:W-:Y:S01]  /*1e60*/  @P4 MOV R12, RZ ;  /* 0x000000ff000c4202 */ /* 0x002fe20000000f00 */
[----:B------:R-:W-:Y:S02]  /*1e70*/  @P2 IMAD.MOV.U32 R12, RZ, RZ, 0x1 ;  /* 0x00000001ff0c2424 */ /* 0x000fe400078e00ff */
[----:B0-----:R-:W-:-:S06]  /*1e80*/  @P6 IMAD R49, R11, R49, R0 ;  /* 0x000000310b316224 */ /* 0x001fcc00078e0200 */
[----:B------:R-:W-:Y:S01]  /*1e90*/  @P5 MOV R2, RZ ;  /* 0x000000ff00025202 */ /* 0x000fe20000000f00 */
[----:B------:R-:W-:Y:S01]  /*1ea0*/  @P5 IMAD.MOV.U32 R15, RZ, RZ, RZ ;  /* 0x000000ffff0f5224 */ /* 0x000fe200078e00ff */
[----:B------:R-:W0:Y:S01]  /*1eb0*/  S2UR UR5, SR_CTAID.Y ;  /* 0x00000000000579c3 */ /* 0x000e220000002600 */
[----:B------:R-:W-:Y:S01]  /*1ec0*/  @P3 IMAD.MOV.U32 R15, RZ, RZ, 0x1 ;  /* 0x00000001ff0f3424 */ /* 0x000fe200078e00ff */
[----:B------:R-:W1:Y:S01]  /*1ed0*/  LDCU UR4, c[0x0][0x364] ;  /* 0x00006c80ff0477ac */ /* 0x000e620008000800 */
[----:B------:R-:W-:Y:S01]  /*1ee0*/  @P1 IMAD.MOV.U32 R15, RZ, RZ, 0x2 ;  /* 0x00000002ff0f1424 */ /* 0x000fe200078e00ff */
[----:B------:R-:W-:Y:S01]  /*1ef0*/  ISETP.NE.AND P5, PT, R47, RZ, PT ;  /* 0x000000ff2f00720c */ /* 0x000fe20003fa5270 */
[----:B------:R-:W-:Y:S02]  /*1f00*/  @P6 IMAD R49, R49, UR10, R14 ;  /* 0x0000000a31316c24 */ /* 0x000fe4000f8e020e */
[----:B------:R-:W-:Y:S02]  /*1f10*/  IMAD.IADD R18, R28, 0x1, R15 ;  /* 0x000000011c127824 */ /* 0x000fe400078e020f */
[----:B------:R-:W-:-:S02]  /*1f20*/  IMAD.IADD R14, R40, 0x1, R53 ;  /* 0x00000001280e7824 */ /* 0x000fc400078e0235 */
[----:B------:R-:W-:Y:S01]  /*1f30*/  @P3 IMAD.MOV.U32 R2, RZ, RZ, 0x1 ;  /* 0x00000001ff023424 */ /* 0x000fe200078e00ff */
[----:B------:R-:W-:Y:S01]  /*1f40*/  @P1 MOV R2, 0x2 ;  /* 0x0000000200021802 */ /* 0x000fe20000000f00 */
[----:B------:R-:W-:Y:S01]  /*1f50*/  @P0 IMAD.MOV.U32 R12, RZ, RZ, 0x2 ;  /* 0x00000002ff0c0424 */ /* 0x000fe200078e00ff */
[----:B------:R-:W-:Y:S01]  /*1f60*/  ISETP.GE.AND P1, PT, R18, UR10, PT ;  /* 0x0000000a12007c0c */ /* 0x000fe2000bf26270 */
[----:B------:R-:W-:Y:S01]  /*1f70*/  @P6 IMAD R53, R49, UR11, R16 ;  /* 0x0000000b31356c24 */ /* 0x000fe2000f8e0210 */
[----:B------:R-:W-:Y:S01]  /*1f80*/  ISETP.GE.AND P0, PT, R14, UR11, PT ;  /* 0x0000000b0e007c0c */ /* 0x000fe2000bf06270 */
[----:B------:R-:W-:Y:S01]  /*1f90*/  IMAD.IADD R15, R29, 0x1, R2 ;  /* 0x000000011d0f7824 */ /* 0x000fe200078e0202 */
[----:B------:R-:W-:Y:S01]  /*1fa0*/  ISETP.GT.AND P1, PT, R18, -0x1, !P1 ;  /* 0xffffffff1200780c */ /* 0x000fe20004f24270 */
[----:B------:R-:W-:Y:S01]  /*1fb0*/  IMAD.IADD R2, R41, 0x1, R12 ;  /* 0x0000000129027824 */ /* 0x000fe200078e020c */
[----:B------:R-:W-:Y:S01]  /*1fc0*/  ISETP.GT.AND P0, PT, R14, -0x1, !P0 ;  /* 0xffffffff0e00780c */ /* 0x000fe20004704270 */
[----:B------:R-:W2:Y:S01]  /*1fd0*/  @P6 LDC.64 R12, c[0x0][0x380] ;  /* 0x0000e000ff0c6b82 */ /* 0x000ea20000000a00 */
[----:B------:R-:W-:-:S02]  /*1fe0*/  ISETP.GE.AND P2, PT, R15, UR10, PT ;  /* 0x0000000a0f007c0c */ /* 0x000fc4000bf46270 */
[----:B------:R-:W-:Y:S02]  /*1ff0*/  PLOP3.LUT P0, PT, P0, P1, PT, 0x80, 0x8 ;  /* 0x000000000008781c */ /* 0x000fe40000703070 */
[C---:B------:R-:W-:Y:S02]  /*2000*/  ISETP.GE.AND P1, PT, R2.reuse, UR11, PT ;  /* 0x0000000b02007c0c */ /* 0x040fe4000bf26270 */
[----:B------:R-:W-:Y:S02]  /*2010*/  ISETP.GT.AND P2, PT, R15, -0x1, !P2 ;  /* 0xffffffff0f00780c */ /* 0x000fe40005744270 */
[----:B------:R-:W-:-:S04]  /*2020*/  ISETP.GT.AND P1, PT, R2, -0x1, !P1 ;  /* 0xffffffff0200780c */ /* 0x000fc80004f24270 */
[----:B------:R-:W-:-:S03]  /*2030*/  PLOP3.LUT P1, PT, P1, P2, PT, 0x80, 0x8 ;  /* 0x000000000008781c */ /* 0x000fc60000f25070 */
[----:B------:R-:W3:Y:S01]  /*2040*/  @P0 LDC R49, c[0x0][0x39c] ;  /* 0x0000e700ff310b82 */ /* 0x000ee20000000800 */
[----:B--2---:R-:W-:Y:S01]  /*2050*/  @P6 IMAD.WIDE R12, R53, 0x2, R12 ;  /* 0x00000002350c6825 */ /* 0x004fe200078e020c */
[----:B------:R-:W-:-:S08]  /*2060*/  PRMT R53, RZ, 0x7610, R53 ;  /* 0x00007610ff357816 */ /* 0x000fd00000000035 */
[----:B------:R-:W2:Y:S01]  /*2070*/  @P1 LDC R16, c[0x0][0x39c] ;  /* 0x0000e700ff101b82 */ /* 0x000ea20000000800 */
[----:B------:R1:W4:Y:S01]  /*2080*/  @P6 LDG.E.U16 R53, desc[UR8][R12.64] ;  /* 0x000000080c356981 */ /* 0x000322000c1e1500 */
[----:B---3--:R-:W-:-:S06]  /*2090*/  @P0 IMAD R49, R20, R49, R0 ;  /* 0x0000003114310224 */ /* 0x008fcc00078e0200 */
[----:B-1----:R-:W1:Y:S01]  /*20a0*/  @P0 LDC.64 R12, c[0x0][0x380] ;  /* 0x0000e000ff0c0b82 */ /* 0x002e620000000a00 */
[----:B------:R-:W-:Y:S02]  /*20b0*/  @P0 IMAD R49, R49, UR10, R18 ;  /* 0x0000000a31310c24 */ /* 0x000fe4000f8e0212 */
[----:B--2---:R-:W-:Y:S02]  /*20c0*/  @P1 IMAD R0, R21, R16, R0 ;  /* 0x0000001015001224 */ /* 0x004fe400078e0200 */
[----:B------:R-:W-:Y:S02]  /*20d0*/  @P0 IMAD R16, R49, UR11, R14 ;  /* 0x0000000b31100c24 */ /* 0x000fe4000f8e020e */
[----:B------:R-:W-:Y:S02]  /*20e0*/  @P1 IMAD R49, R0, UR10, R15 ;  /* 0x0000000a00311c24 */ /* 0x000fe4000f8e020f */
[----:B------:R-:W2:Y:S01]  /*20f0*/  S2R R0, SR_TID.Y ;  /* 0x0000000000007919 */ /* 0x000ea20000002200 */
[----:B------:R-:W3:Y:S01]  /*2100*/  @P1 LDC.64 R14, c[0x0][0x380] ;  /* 0x0000e000ff0e1b82 */ /* 0x000ee20000000a00 */
[----:B------:R-:W-:-:S02]  /*2110*/  @P1 IMAD R49, R49, UR11, R2 ;  /* 0x0000000b31311c24 */ /* 0x000fc4000f8e0202 */
[----:B------:R-:W5:Y:S01]  /*2120*/  S2R R2, SR_TID.X ;  /* 0x0000000000027919 */ /* 0x000f620000002100 */
[----:B-1----:R-:W-:Y:S01]  /*2130*/  @P0 IMAD.WIDE R12, R16, 0x2, R12 ;  /* 0x00000002100c0825 */ /* 0x002fe200078e020c */
[----:B------:R-:W-:-:S06]  /*2140*/  PRMT R16, RZ, 0x7610, R16 ;  /* 0x00007610ff107816 */ /* 0x000fcc0000000010 */
[----:B------:R1:W4:Y:S01]  /*2150*/  @P0 LDG.E.U16 R16, desc[UR8][R12.64] ;  /* 0x000000080c100981 */ /* 0x000322000c1e1500 */
[----:B------:R-:W-:Y:S01]  /*2160*/  PRMT R18, RZ, 0x7610, R18 ;  /* 0x00007610ff127816 */ /* 0x000fe20000000012 */
[----:B---3--:R-:W-:Y:S01]  /*2170*/  @P1 IMAD.WIDE R14, R49, 0x2, R14 ;  /* 0x00000002310e1825 */ /* 0x008fe200078e020e */
[----:B-1----:R-:W1:Y:S03]  /*2180*/  LDC.64 R12, c[0x0][0x390] ;  /* 0x0000e400ff0c7b82 */ /* 0x002e660000000a00 */
[----:B0-----:R-:W-:Y:S01]  /*2190*/  IMAD.U32 R49, RZ, RZ, UR5 ;  /* 0x00000005ff317e24 */ /* 0x001fe2000f8e00ff */
[----:B------:R5:W3:Y:S03]  /*21a0*/  @P1 LDG.E.U16 R18, desc[UR8][R14.64] ;  /* 0x000000080e121981 */ /* 0x000ae6000c1e1500 */
[----:B--2---:R-:W-:Y:S01]  /*21b0*/  IMAD R52, R49, UR4, R0 ;  /* 0x0000000431347c24 */ /* 0x004fe2000f8e0200 */
[----:B------:R0:W-:Y:S04]  /*21c0*/  STS.U16 [R46], R50 ;  /* 0x000000322e007388 */ /* 0x0001e80000000400 */
[----:B------:R-:W-:Y:S01]  /*21d0*/  LEA R52, R52, R42, 0x4 ;  /* 0x0000002a34347211 */ /* 0x000fe200078e20ff */
[----:B------:R2:W-:Y:S01]  /*21e0*/  STS.U16 [R46+0x40], R48 ;  /* 0x000040302e007388 */ /* 0x0005e20000000400 */
[----:B-----5:R-:W-:-:S03]  /*21f0*/  LOP3.LUT R15, R2, 0x1f, RZ, 0xc0, !PT ;  /* 0x0000001f020f7812 */ /* 0x020fc600078ec0ff */
[----:B------:R-:W-:-:S04]  /*2200*/  IMAD R52, R52, UR12, RZ ;  /* 0x0000000c34347c24 */ /* 0x000fc8000f8e02ff */
[----:B------:R-:W-:-:S05]  /*2210*/  IMAD R52, R52, 0x9, RZ ;  /* 0x0000000934347824 */ /* 0x000fca00078e02ff */
[----:B------:R-:W-:-:S05]  /*2220*/  LEA.HI R14, R15, R52, RZ, 0x1c ;  /* 0x000000340f0e7211 */ /* 0x000fca00078fe0ff */
[----:B------:R-:W-:-:S04]  /*2230*/  IMAD.IADD R15, R14, 0x1, R43 ;  /* 0x000000010e0f7824 */ /* 0x000fc800078e022b */
[----:B-1----:R-:W-:-:S06]  /*2240*/  IMAD.WIDE R14, R15, 0x2, R12 ;  /* 0x000000020f0e7825 */ /* 0x002fcc00078e020c */
[----:B------:R1:W5:Y:S01]  /*2250*/  LDG.E.U16 R14, desc[UR8][R14.64] ;  /* 0x000000080e0e7981 */ /* 0x000362000c1e1500 */
[----:B0-----:R-:W-:-:S03]  /*2260*/  LOP3.LUT R50, R3, 0x20, RZ, 0xfc, !PT ;  /* 0x0000002003327812 */ /* 0x001fc600078efcff */
[----:B------:R-:W-:Y:S01]  /*2270*/  STS.U16 [R46+0x80], R17 ;  /* 0x000080112e007388 */ /* 0x000fe20000000400 */
[----:B------:R-:W-:Y:S01]  /*2280*/  LEA.HI R50, R50, R43, RZ, 0x1c ;  /* 0x0000002b32327211 */ /* 0x000fe200078fe0ff */
[----:B-1----:R-:W-:-:S04]  /*2290*/  IMAD.SHL.U32 R15, R2, 0x2, RZ ;  /* 0x00000002020f7824 */ /* 0x002fc800078e00ff */
[----:B------:R-:W-:Y:S01]  /*22a0*/  IMAD.IADD R50, R52, 0x1, R50 ;  /* 0x0000000134327824 */ /* 0x000fe200078e0232 */
[----:B--2---:R-:W-:Y:S02]  /*22b0*/  LOP3.LUT R48, R15, 0x3e, RZ, 0xc0, !PT ;  /* 0x0000003e0f307812 */ /* 0x004fe400078ec0ff */
[----:B------:R-:W-:-:S04]  /*22c0*/  LOP3.LUT R15, R3, 0x40, RZ, 0xfc, !PT ;  /* 0x00000040030f7812 */ /* 0x000fc800078efcff */
[----:B------:R-:W-:-:S04]  /*22d0*/  LEA.HI R15, R15, R43, RZ, 0x1c ;  /* 0x0000002b0f0f7211 */ /* 0x000fc800078fe0ff */
[----:B------:R-:W-:Y:S01]  /*22e0*/  IADD3 R15, PT, PT, R52, R15, RZ ;  /* 0x0000000f340f7210 */ /* 0x000fe20007ffe0ff */
[----:B------:R0:W-:Y:S02]  /*22f0*/  STS.U16 [R46+0xc0], R19 ;  /* 0x0000c0132e007388 */ /* 0x0001e40000000400 */
[----:B0-----:R-:W-:Y:S02]  /*2300*/  LOP3.LUT R19, R3, 0x80, RZ, 0xfc, !PT ;  /* 0x0000008003137812 */ /* 0x001fe400078efcff */
[----:B----4-:R0:W-:Y:S02]  /*2310*/  STS.U16 [R46+0x100], R51 ;  /* 0x000100332e007388 */ /* 0x0101e40000000400 */
[----:B0-----:R-:W-:Y:S02]  /*2320*/  IMAD.IADD R51, R45, 0x1, R48 ;  /* 0x000000012d337824 */ /* 0x001fe400078e0230 */
[----:B------:R-:W-:Y:S04]  /*2330*/  STS.U16 [R46+0x140], R53 ;  /* 0x000140352e007388 */ /* 0x000fe80000000400 */
[----:B------:R0:W-:Y:S02]  /*2340*/  STS.U16 [R46+0x180], R16 ;  /* 0x000180102e007388 */ /* 0x0001e40000000400 */
[----:B0-----:R-:W-:Y:S01]  /*2350*/  IMAD.WIDE R16, R50, 0x2, R12 ;  /* 0x0000000232107825 */ /* 0x001fe200078e020c */
[----:B------:R-:W-:Y:S01]  /*2360*/  LOP3.LUT R50, R3, 0x60, RZ, 0xfc, !PT ;  /* 0x0000006003327812 */ /* 0x000fe200078efcff */
[----:B---3--:R0:W-:Y:S03]  /*2370*/  STS.U16 [R46+0x1c0], R18 ;  /* 0x0001c0122e007388 */ /* 0x0081e60000000400 */
[----:B------:R-:W-:-:S02]  /*2380*/  LEA.HI R53, R50, R43, RZ, 0x1c ;  /* 0x0000002b32357211 */ /* 0x000fc400078fe0ff */
[----:B------:R-:W-:Y:S01]  /*2390*/  LEA.HI R50, R19, R43, RZ, 0x1c ;  /* 0x0000002b13327211 */ /* 0x000fe200078fe0ff */
[----:B------:R1:W2:Y:S02]  /*23a0*/  LDG.E.U16 R48, desc[UR8][R16.64] ;  /* 0x0000000810307981 */ /* 0x0002a4000c1e1500 */
[----:B------:R-:W-:Y:S02]  /*23b0*/  IMAD.IADD R53, R52, 0x1, R53 ;  /* 0x0000000134357824 */ /* 0x000fe400078e0235 */
[----:B0-----:R-:W-:-:S04]  /*23c0*/  IMAD.WIDE R18, R15, 0x2, R12 ;  /* 0x000000020f127825 */ /* 0x001fc800078e020c */
[----:B-1----:R-:W-:-:S04]  /*23d0*/  IMAD.WIDE R16, R53, 0x2, R12 ;  /* 0x0000000235107825 */ /* 0x002fc800078e020c */
[----:B------:R-:W-:Y:S02]  /*23e0*/  IMAD.IADD R15, R52, 0x1, R50 ;  /* 0x00000001340f7824 */ /* 0x000fe400078e0232 */
[----:B------:R0:W3:Y:S04]  /*23f0*/  LDG.E.U16 R50, desc[UR8][R18.64] ;  /* 0x0000000812327981 */ /* 0x0000e8000c1e1500 */
[----:B------:R1:W4:Y:S01]  /*2400*/  LDG.E.U16 R16, desc[UR8][R16.64] ;  /* 0x0000000810107981 */ /* 0x000322000c1e1500 */
[----:B0-----:R-:W-:Y:S02]  /*2410*/  LOP3.LUT R18, R3, 0xa0, RZ, 0xfc, !PT ;  /* 0x000000a003127812 */ /* 0x001fe400078efcff */
[-C--:B-1----:R-:W-:Y:S01]  /*2420*/  LEA.HI R17, R4, R43.reuse, RZ, 0x1c ;  /* 0x0000002b04117211 */ /* 0x082fe200078fe0ff */
[----:B-----5:R0:W-:Y:S01]  /*2430*/  STS.U16 [R51], R14 ;  /* 0x0000000e33007388 */ /* 0x0201e20000000400 */
[----:B------:R-:W-:-:S03]  /*2440*/  LEA.HI R19, R18, R43, RZ, 0x1c ;  /* 0x0000002b12137211 */ /* 0x000fc600078fe0ff */
[----:B------:R-:W-:Y:S02]  /*2450*/  IMAD.IADD R17, R52, 0x1, R17 ;  /* 0x0000000134117824 */ /* 0x000fe400078e0211 */
[----:B0-----:R-:W-:-:S05]  /*2460*/  IMAD.WIDE R14, R15, 0x2, R12 ;  /* 0x000000020f0e7825 */ /* 0x001fca00078e020c */
[----:B------:R0:W5:Y:S02]  /*2470*/  LDG.E.U16 R53, desc[UR8][R14.64] ;  /* 0x000000080e357981 */ /* 0x000164000c1e1500 */
[----:B0-----:R-:W-:Y:S02]  /*2480*/  IMAD.IADD R15, R52, 0x1, R19 ;  /* 0x00000001340f7824 */ /* 0x001fe400078e0213 */
[----:B------:R-:W-:Y:S01]  /*2490*/  IMAD.WIDE R18, R17, 0x2, R12 ;  /* 0x0000000211127825 */ /* 0x000fe200078e020c */
[----:B------:R-:W-:-:S04]  /*24a0*/  LEA.HI R17, R5, R43, RZ, 0x1c ;  /* 0x0000002b05117211 */ /* 0x000fc800078fe0ff */
[----:B------:R-:W-:Y:S01]  /*24b0*/  IADD3 R52, PT, PT, R52, R17, RZ ;  /* 0x0000001134347210 */ /* 0x000fe20007ffe0ff */
[--C-:B------:R-:W-:Y:S01]  /*24c0*/  IMAD.WIDE R14, R15, 0x2, R12.reuse ;  /* 0x000000020f0e7825 */ /* 0x100fe200078e020c */
[----:B------:R-:W5:Y:S03]  /*24d0*/  LDG.E.U16 R18, desc[UR8][R18.64] ;  /* 0x0000000812127981 */ /* 0x000f66000c1e1500 */
[----:B------:R-:W-:Y:S02]  /*24e0*/  IMAD.WIDE R12, R52, 0x2, R12 ;  /* 0x00000002340c7825 */ /* 0x000fe400078e020c */
[----:B------:R-:W5:Y:S04]  /*24f0*/  LDG.E.U16 R14, desc[UR8][R14.64] ;  /* 0x000000080e0e7981 */ /* 0x000f68000c1e1500 */
[----:B------:R-:W5:Y:S01]  /*2500*/  LDG.E.U16 R12, desc[UR8][R12.64] ;  /* 0x000000080c0c7981 */ /* 0x000f62000c1e1500 */
[----:B------:R-:W-:-:S05]  /*2510*/  VIADD R43, R43, 0x10 ;  /* 0x000000102b2b7836 */ /* 0x000fca0000000000 */
[----:B------:R-:W-:Y:S01]  /*2520*/  ISETP.GE.AND P0, PT, R43, UR6, PT ;  /* 0x000000062b007c0c */ /* 0x000fe2000bf06270 */
[----:B--2---:R0:W-:Y:S04]  /*2530*/  STS.U16 [R51+0x40], R48 ;  /* 0x0000403033007388 */ /* 0x0041e80000000400 */
[----:B---3--:R0:W-:Y:S04]  /*2540*/  STS.U16 [R51+0x80], R50 ;  /* 0x0000803233007388 */ /* 0x0081e80000000400 */
[----:B----4-:R0:W-:Y:S04]  /*2550*/  STS.U16 [R51+0xc0], R16 ;  /* 0x0000c01033007388 */ /* 0x0101e80000000400 */
[----:B-----5:R0:W-:Y:S04]  /*2560*/  STS.U16 [R51+0x100], R53 ;  /* 0x0001003533007388 */ /* 0x0201e80000000400 */
[----:B------:R0:W-:Y:S04]  /*2570*/  STS.U16 [R51+0x180], R18 ;  /* 0x0001801233007388 */ /* 0x0001e80000000400 */
[----:B------:R0:W-:Y:S04]  /*2580*/  STS.U16 [R51+0x140], R14 ;  /* 0x0001400e33007388 */ /* 0x0001e80000000400 */
[----:B------:R0:W-:Y:S01]  /*2590*/  STS.U16 [R51+0x1c0], R12 ;  /* 0x0001c00c33007388 */ /* 0x0001e20000000400 */
[----:B------:R-:W-:Y:S05]  /*25a0*/  @!P5 BRA `(.L_x_1) ;  /* 0x000000000040d947 */ /* 0x000fea0003800000 */
[----:B0-----:R-:W0:Y:S01]  /*25b0*/  S2R R14, SR_LANEID ;  /* 0x00000000000e7919 */ /* 0x001e220000000000 */
[----:B------:R-:W-:Y:S05]  /*25c0*/  WARPSYNC.ALL ;  /* 0x0000000000007948 */ /* 0x000fea0003800000 */
[--C-:B0-----:R-:W-:Y:S02]  /*25d0*/  SHF.R.U32.HI R12, RZ, 0x3, R14.reuse ;  /* 0x00000003ff0c7819 */ /* 0x101fe4000001160e */
[----:B------:R-:W-:Y:S02]  /*25e0*/  LOP3.LUT R13, R14, 0x7, RZ, 0xc0, !PT ;  /* 0x000000070e0d7812 */ /* 0x000fe400078ec0ff */
[----:B------:R-:W-:Y:S01]  /*25f0*/  SHF.R.U32.HI R14, RZ, 0x4, R14 ;  /* 0x00000004ff0e7819 */ /* 0x000fe2000001160e */
[----:B------:R-:W-:-:S04]  /*2600*/  IMAD.SHL.U32 R12, R12, 0x8, RZ ;  /* 0x000000080c0c7824 */ /* 0x000fc800078e00ff */
[----:B------:R-:W-:Y:S01]  /*2610*/  IMAD.SHL.U32 R14, R14, 0x8, RZ ;  /* 0x000000080e0e7824 */ /* 0x000fe200078e00ff */
[----:B------:R-:W-:-:S05]  /*2620*/  LOP3.LUT R13, R12, 0x8, R13, 0xe2, !PT ;  /* 0x000000080c0d7812 */ /* 0x000fca00078ee20d */
[----:B------:R-:W-:-:S04]  /*2630*/  IMAD R13, R13, 0x10, R14 ;  /* 0x000000100d0d7824 */ /* 0x000fc800078e020e */
[C---:B------:R-:W-:Y:S01]  /*2640*/  IMAD.U32 R16, R13.reuse, 0x2, R45 ;  /* 0x000000020d107824 */ /* 0x040fe200078e002d */
[----:B------:R-:W-:-:S05]  /*2650*/  LEA R12, R13, R44, 0x1 ;  /* 0x0000002c0d0c7211 */ /* 0x000fca00078e08ff */
[----:B------:R-:W-:Y:S04]  /*2660*/  LDSM.16.MT88.4 R16, [R16] ;  /* 0x000000001010783b */ /* 0x000fe80000004200 */
[----:B------:R-:W0:Y:S02]  /*2670*/  LDSM.16.M88.4 R12, [R12] ;  /* 0x000000000c0c783b */ /* 0x000e240000000200 */
[C---:B0-----:R-:W-:Y:S08]  /*2680*/  HMMA.16816.F16 R30, R12.reuse, R16, R30 ;  /* 0x000000100c1e723c */ /* 0x041ff0000000081e */
[----:B------:R-:W-:-:S15]  /*2690*/  HMMA.16816.F16 R32, R12, R18, R32 ;  /* 0x000000120c20723c */ /* 0x000fde0000000820 */
[----:B------:R-:W-:-:S05]  /*26a0*/  NOP ;  /* 0x0000000000007918 */ /* 0x000fca0000000000 */
.L_x_1:
[----:B------:R-:W-:Y:S05]  /*26b0*/  @!P0 BRA `(.L_x_2) ;  /* 0xffffffec00748947 */ /* 0x000fea000383ffff */
[----:B------:R-:W-:Y:S05]  /*26c0*/  BSYNC.RECONVERGENT B0 ;  /* 0x0000000000007941 */ /* 0x000fea0003800200 */
.L_x_0:
[----:B------:R-:W1:Y:S01]  /*26d0*/  LDCU UR7, c[0x0][0x364] ;  /* 0x00006c80ff0777ac */ /* 0x000e620008000800 */
[----:B------:R-:W2:Y:S01]  /*26e0*/  S2UR UR13, SR_CTAID.X ;  /* 0x00000000000d79c3 */ /* 0x000ea20000002500 */
[----:B------:R-:W3:Y:S01]  /*26f0*/  LDCU UR4, c[0x0][0x3ac] ;  /* 0x00007580ff0477ac */ /* 0x000ee20008000800 */
[----:B------:R-:W3:Y:S06]  /*2700*/  LDCU UR5, c[0x0][0x398] ;  /* 0x00007300ff0577ac */ /* 0x000eec0008000800 */
[----:B------:R-:W2:Y:S01]  /*2710*/  LDC R3, c[0x0][0x360] ;  /* 0x0000d800ff037b82 */ /* 0x000ea20000000800 */
[----:B------:R-:W4:Y:S07]  /*2720*/  LDCU UR14, c[0x0][0x3a8] ;  /* 0x00007500ff0e77ac */ /* 0x000f2e0008000800 */
[----:B------:R-:W5:Y:S01]  /*2730*/  LDC R4, c[0x0][0x3b0] ;  /* 0x0000ec00ff047b82 */ /* 0x000f620000000800 */
[----:B-1----:R-:W-:-:S04]  /*2740*/  IMAD R0, R49, UR7, R0 ;  /* 0x0000000731007c24 */ /* 0x002fc8000f8e0200 */
[----:B------:R-:W-:Y:S01]  /*2750*/  IMAD.SHL.U32 R0, R0, 0x10, RZ ;  /* 0x0000001000007824 */ /* 0x000fe200078e00ff */
[----:B---3--:R-:W-:-:S04]  /*2760*/  UIMAD UR4, UR4, UR5, URZ ;  /* 0x00000005040472a4 */ /* 0x008fc8000f8e02ff */
[----:B----4-:R-:W-:Y:S01]  /*2770*/  ISETP.GE.AND P0, PT, R0, UR14, PT ;  /* 0x0000000e00007c0c */ /* 0x010fe2000bf06270 */
[----:B--2---:R-:W-:-:S05]  /*2780*/  IMAD R2, R3, UR13, R2 ;  /* 0x0000000d03027c24 */ /* 0x004fca000f8e0202 */
[----:B------:R-:W-:Y:S01]  /*2790*/  SHF.R.U32.HI R2, RZ, 0x1, R2 ;  /* 0x00000001ff027819 */ /* 0x000fe20000011602 */
[----:B-----5:R-:W-:-:S03]  /*27a0*/  IMAD R4, R4, UR4, RZ ;  /* 0x0000000404047c24 */ /* 0x020fc6000f8e02ff */
[----:B------:R-:W-:-:S04]  /*27b0*/  LOP3.LUT R3, R2, 0x7ffffff0, RZ, 0xc0, !PT ;  /* 0x7ffffff002037812 */ /* 0x000fc800078ec0ff */
[----:B------:R-:W-:-:S13]  /*27c0*/  ISETP.GE.OR P0, PT, R3, R4, P0 ;  /* 0x000000040300720c */ /* 0x000fda0000706670 */
[----:B------:R-:W-:Y:S05]  /*27d0*/  @P0 EXIT ;  /* 0x000000000000094d */ /* 0x000fea0003800000 */
[----:B------:R-:W1:Y:S01]  /*27e0*/  S2R R5, SR_LANEID ;  /* 0x0000000000057919 */ /* 0x000e620000000000 */
[----:B------:R-:W2:Y:S01]  /*27f0*/  LDC.64 R6, c[0x0][0x388] ;  /* 0x0000e200ff067b82 */ /* 0x000ea20000000a00 */
[----:B------:R-:W-:Y:S05]  /*2800*/  WARPSYNC.ALL ;  /* 0x0000000000007948 */ /* 0x000fea0003800000 */
[----:B------:R-:W-:Y:S01]  /*2810*/  IMAD R9, R4, R0, R3 ;  /* 0x0000000004097224 */ /* 0x000fe200078e0203 */
[----:B------:R-:W-:Y:S01]  /*2820*/  SHF.R.U32.HI R11, RZ, 0x1, R4 ;  /* 0x00000001ff0b7819 */ /* 0x000fe20000011604 */
[----:B------:R-:W3:Y:S01]  /*2830*/  MOVM.16.MT88 R13, R30 ;  /* 0x000000001e0d723a */ /* 0x000ee20000000000 */
[----:B------:R-:W-:-:S03]  /*2840*/  IMAD.MOV.U32 R3, RZ, RZ, RZ ;  /* 0x000000ffff037224 */ /* 0x000fc600078e00ff */
[----:B------:R-:W4:Y:S04]  /*2850*/  MOVM.16.MT88 R31, R31 ;  /* 0x000000001f1f723a */ /* 0x000f280000000000 */
[----:B------:R-:W5:Y:S04]  /*2860*/  MOVM.16.MT88 R15, R32 ;  /* 0x00000000200f723a */ /* 0x000f680000000000 */
[----:B------:R-:W0:Y:S01]  /*2870*/  MOVM.16.MT88 R33, R33 ;  /* 0x000000002121723a */ /* 0x000e220000000000 */
[----:B-1----:R-:W-:Y:S02]  /*2880*/  LOP3.LUT R2, R5, 0x3, RZ, 0xc0, !PT ;  /* 0x0000000305027812 */ /* 0x002fe400078ec0ff */
[----:B------:R-:W-:-:S05]  /*2890*/  SHF.R.U32.HI R5, RZ, 0x2, R5 ;  /* 0x00000002ff057819 */ /* 0x000fca0000011605 */
[----:B------:R-:W-:-:S04]  /*28a0*/  IMAD.WIDE.U32 R4, R5, R11, R2 ;  /* 0x0000000b05047225 */ /* 0x000fc800078e0002 */
[----:B--2---:R-:W-:-:S03]  /*28b0*/  IMAD.WIDE.U32 R2, R9, 0x2, R6 ;  /* 0x0000000209027825 */ /* 0x004fc600078e0006 */
[----:B------:R-:W-:-:S04]  /*28c0*/  LEA R2, P0, R4, R2, 0x2 ;  /* 0x0000000204027211 */ /* 0x000fc800078010ff */
[----:B------:R-:W-:-:S03]  /*28d0*/  LEA.HI.X R3, R4, R3, R5, 0x2, P0 ;  /* 0x0000000304037211 */ /* 0x000fc600000f1405 */
[----:B------:R-:W-:Y:S02]  /*28e0*/  IMAD.WIDE.U32 R4, R11, 0x20, R2 ;  /* 0x000000200b047825 */ /* 0x000fe400078e0002 */
[----:B---3--:R-:W-:Y:S04]  /*28f0*/  STG.E desc[UR8][R2.64], R13 ;  /* 0x0000000d02007986 */ /* 0x008fe8000c101908 */
[----:B----4-:R-:W-:Y:S04]  /*2900*/  STG.E desc[UR8][R2.64+0x10], R31 ;  /* 0x0000101f02007986 */ /* 0x010fe8000c101908 */
[----:B-----5:R-:W-:Y:S04]  /*2910*/  STG.E desc[UR8][R4.64], R15 ;  /* 0x0000000f04007986 */ /* 0x020fe8000c101908 */
[----:B0-----:R-:W-:Y:S01]  /*2920*/  STG.E desc[UR8][R4.64+0x10], R33 ;  /* 0x0000102104007986 */ /* 0x001fe2000c101908 */
[----:B------:R-:W-:Y:S05]  /*2930*/  EXIT ;  /* 0x000000000000794d */ /* 0x000fea0003800000 */
.L_x_3:
[----:B------:R-:W-:-:S00]  /*2940*/  BRA `(.L_x_3) ;  /* 0xfffffffc00fc7947 */ /* 0x000fc0000383ffff */
[----:B------:R-:W-:-:S00]  /*2950*/  NOP ;  /* 0x0000000000007918 */ /* 0x000fc00000000000 */
        /* <DEDUP_REMOVED lines=10> */
.L_x_4:


//--------------------- .nv.shared._Z18implicit_gemm_convILi3ELi3ELi8EEvP6__halfS1_S1_iiiiiii --------------------------
	.section	.nv.shared._Z18implicit_gemm_convILi3ELi3ELi8EEvP6__halfS1_S1_iiiiiii,"aw",@nobits
	.sectionflags	@""
	.align	2
.nv.shared._Z18implicit_gemm_convILi3ELi3ELi8EEvP6__halfS1_S1_iiiiiii:
	.zero		9216


//--------------------- .nv.shared.reserved.0     --------------------------
	.section	.nv.shared.reserved.0,"aw",@nobits
	.weak		__nv_reservedSMEM_offset_0_alias
	.size		__nv_reservedSMEM_offset_0_alias, 0, 64
	.other		__nv_reservedSMEM_offset_0_alias,@"STO_CUDA_RESERVED_SHARED STV_DEFAULT"
__nv_reservedSMEM_offset_0_alias:
	.zero		0
	.zero		64


//--------------------- .nv.constant0._Z18implicit_gemm_convILi3ELi3ELi8EEvP6__halfS1_S1_iiiiiii --------------------------
	.section	.nv.constant0._Z18implicit_gemm_convILi3ELi3ELi8EEvP6__halfS1_S1_iiiiiii,"a",@progbits
	.sectionflags	@""
	.align	4
.nv.constant0._Z18implicit_gemm_convILi3ELi3ELi8EEvP6__halfS1_S1_iiiiiii:
	.zero		948


//--------------------- SYMBOLS --------------------------

	.type		.nv.reservedSmem.offset0,@object
	.size		.nv.reservedSmem.offset0,0x4
	.type		.nv.reservedSmem.cap,@object
	.size		.nv.reservedSmem.cap,0x4
